	.target	sm_90a

	.elftype	@"ET_EXEC"


//--------------------- .note.nv.tkinfo           --------------------------
	.section	.note.nv.tkinfo,"",@"SHT_NOTE"
	.sectionflags	@"SHF_NOTE_NV_TKINFO"
	.tkinfo
        /*0018*/ 	.word	0x00000002
        /*0030*/ 	.string	""
        /*0030*/ 	.string	"ptxas"
        /*0030*/ 	.string	"Cuda compilation tools, release 13.0, V13.0.88"
        /*0030*/ 	.string	"Build cuda_13.0.r13.0/compiler.36424714_0"
        /*0030*/ 	.string	"-v  -suppress-debug-info  -lineinfo  -arch sm_90a "



//--------------------- .note.nv.cuinfo           --------------------------
	.section	.note.nv.cuinfo,"",@"SHT_NOTE"
	.sectionflags	@"SHF_NOTE_NV_CUINFO"
        /*0018*/ 	.short	0x0002
        /*001a*/ 	.short	0x005a
        /*001c*/ 	.short	0x0082
	.zero		2


//--------------------- .nv.info                  --------------------------
	.section	.nv.info,"",@"SHT_CUDA_INFO"
	.align	4


	//----- nvinfo : EIATTR_REGCOUNT
	.align		4
        /*0000*/ 	.byte	0x04, 0x2f
        /*0002*/ 	.short	(.L_1 - .L_0)
	.align		4
.L_0:
        /*0004*/ 	.word	index@(matmul_kernel)
        /*0008*/ 	.word	0x000000ff


	//----- nvinfo : EIATTR_FRAME_SIZE
	.align		4
.L_1:
        /*000c*/ 	.byte	0x04, 0x11
        /*000e*/ 	.short	(.L_3 - .L_2)
	.align		4
.L_2:
        /*0010*/ 	.word	index@(matmul_kernel)
        /*0014*/ 	.word	0x00000000


	//----- nvinfo : EIATTR_MIN_STACK_SIZE
	.align		4
.L_3:
        /*0018*/ 	.byte	0x04, 0x12
        /*001a*/ 	.short	(.L_5 - .L_4)
	.align		4
.L_4:
        /*001c*/ 	.word	index@(matmul_kernel)
        /*0020*/ 	.word	0x00000000
.L_5:


//--------------------- .nv.compat                --------------------------
	.section	.nv.compat,"",@"SHT_CUDA_COMPAT_INFO"
	.align	4
        /*0000*/ 	.byte	0x02, 0x09, 0x01, 0x00, 0x02, 0x02, 0x01, 0x00, 0x02, 0x05, 0x05, 0x00, 0x03, 0x07, 0x01, 0x01
        /*0010*/ 	.byte	0x02, 0x03, 0x00, 0x00, 0x02, 0x06, 0x01, 0x00, 0x04, 0x0b, 0x08, 0x00, 0x00, 0x00, 0x00, 0x00
        /*0020*/ 	.byte	0x00, 0x00, 0x00, 0x00


//--------------------- .nv.info.matmul_kernel    --------------------------
	.section	.nv.info.matmul_kernel,"",@"SHT_CUDA_INFO"
	.sectionflags	@""
	.align	4


	//----- nvinfo : EIATTR_CUDA_API_VERSION
	.align		4
        /*0000*/ 	.byte	0x04, 0x37
        /*0002*/ 	.short	(.L_7 - .L_6)
.L_6:
        /*0004*/ 	.word	0x00000082


	//----- nvinfo : EIATTR_KPARAM_INFO
	.align		4
.L_7:
        /*0008*/ 	.byte	0x04, 0x17
        /*000a*/ 	.short	(.L_9 - .L_8)
.L_8:
        /*000c*/ 	.word	0x00000000
        /*0010*/ 	.short	0x000d
        /*0012*/ 	.short	0x0048
        /*0014*/ 	.byte	0x00, 0xf4, 0x21, 0x00


	//----- nvinfo : EIATTR_KPARAM_INFO
	.align		4
.L_9:
        /*0018*/ 	.byte	0x04, 0x17
        /*001a*/ 	.short	(.L_11 - .L_10)
.L_10:
        /*001c*/ 	.word	0x00000000
        /*0020*/ 	.short	0x000c
        /*0022*/ 	.short	0x0040
        /*0024*/ 	.byte	0x00, 0xf4, 0x21, 0x00


	//----- nvinfo : EIATTR_KPARAM_INFO
	.align		4
.L_11:
        /*0028*/ 	.byte	0x04, 0x17
        /*002a*/ 	.short	(.L_13 - .L_12)
.L_12:
        /*002c*/ 	.word	0x00000000
        /*0030*/ 	.short	0x000b
        /*0032*/ 	.short	0x0038
        /*0034*/ 	.byte	0x00, 0xf0, 0x11, 0x00


	//----- nvinfo : EIATTR_KPARAM_INFO
	.align		4
.L_13:
        /*0038*/ 	.byte	0x04, 0x17
        /*003a*/ 	.short	(.L_15 - .L_14)
.L_14:
        /*003c*/ 	.word	0x00000000
        /*0040*/ 	.short	0x000a
        /*0042*/ 	.short	0x0034
        /*0044*/ 	.byte	0x00, 0xf0, 0x11, 0x00


	//----- nvinfo : EIATTR_KPARAM_INFO
	.align		4
.L_15:
        /*0048*/ 	.byte	0x04, 0x17
        /*004a*/ 	.short	(.L_17 - .L_16)
.L_16:
        /*004c*/ 	.word	0x00000000
        /*0050*/ 	.short	0x0009
        /*0052*/ 	.short	0x0030
        /*0054*/ 	.byte	0x00, 0xf0, 0x11, 0x00


	//----- nvinfo : EIATTR_KPARAM_INFO
	.align		4
.L_17:
        /*0058*/ 	.byte	0x04, 0x17
        /*005a*/ 	.short	(.L_19 - .L_18)
.L_18:
        /*005c*/ 	.word	0x00000000
        /*0060*/ 	.short	0x0008
        /*0062*/ 	.short	0x002c
        /*0064*/ 	.byte	0x00, 0xf0, 0x11, 0x00


	//----- nvinfo : EIATTR_KPARAM_INFO
	.align		4
.L_19:
        /*0068*/ 	.byte	0x04, 0x17
        /*006a*/ 	.short	(.L_21 - .L_20)
.L_20:
        /*006c*/ 	.word	0x00000000
        /*0070*/ 	.short	0x0007
        /*0072*/ 	.short	0x0028
        /*0074*/ 	.byte	0x00, 0xf0, 0x11, 0x00


	//----- nvinfo : EIATTR_KPARAM_INFO
	.align		4
.L_21:
        /*0078*/ 	.byte	0x04, 0x17
        /*007a*/ 	.short	(.L_23 - .L_22)
.L_22:
        /*007c*/ 	.word	0x00000000
        /*0080*/ 	.short	0x0006
        /*0082*/ 	.short	0x0024
        /*0084*/ 	.byte	0x00, 0xf0, 0x11, 0x00


	//----- nvinfo : EIATTR_KPARAM_INFO
	.align		4
.L_23:
        /*0088*/ 	.byte	0x04, 0x17
        /*008a*/ 	.short	(.L_25 - .L_24)
.L_24:
        /*008c*/ 	.word	0x00000000
        /*0090*/ 	.short	0x0005
        /*0092*/ 	.short	0x0020
        /*0094*/ 	.byte	0x00, 0xf0, 0x11, 0x00


	//----- nvinfo : EIATTR_KPARAM_INFO
	.align		4
.L_25:
        /*0098*/ 	.byte	0x04, 0x17
        /*009a*/ 	.short	(.L_27 - .L_26)
.L_26:
        /*009c*/ 	.word	0x00000000
        /*00a0*/ 	.short	0x0004
        /*00a2*/ 	.short	0x001c
        /*00a4*/ 	.byte	0x00, 0xf0, 0x11, 0x00


	//----- nvinfo : EIATTR_KPARAM_INFO
	.align		4
.L_27:
        /*00a8*/ 	.byte	0x04, 0x17
        /*00aa*/ 	.short	(.L_29 - .L_28)
.L_28:
        /*00ac*/ 	.word	0x00000000
        /*00b0*/ 	.short	0x0003
        /*00b2*/ 	.short	0x0018
        /*00b4*/ 	.byte	0x00, 0xf0, 0x11, 0x00


	//----- nvinfo : EIATTR_KPARAM_INFO
	.align		4
.L_29:
        /*00b8*/ 	.byte	0x04, 0x17
        /*00ba*/ 	.short	(.L_31 - .L_30)
.L_30:
        /*00bc*/ 	.word	0x00000000
        /*00c0*/ 	.short	0x0002
        /*00c2*/ 	.short	0x0010
        /*00c4*/ 	.byte	0x00, 0xf4, 0x21, 0x00


	//----- nvinfo : EIATTR_KPARAM_INFO
	.align		4
.L_31:
        /*00c8*/ 	.byte	0x04, 0x17
        /*00ca*/ 	.short	(.L_33 - .L_32)
.L_32:
        /*00cc*/ 	.word	0x00000000
        /*00d0*/ 	.short	0x0001
        /*00d2*/ 	.short	0x0008
        /*00d4*/ 	.byte	0x00, 0xf4, 0x21, 0x00


	//----- nvinfo : EIATTR_KPARAM_INFO
	.align		4
.L_33:
        /*00d8*/ 	.byte	0x04, 0x17
        /*00da*/ 	.short	(.L_35 - .L_34)
.L_34:
        /*00dc*/ 	.word	0x00000000
        /*00e0*/ 	.short	0x0000
        /*00e2*/ 	.short	0x0000
        /*00e4*/ 	.byte	0x00, 0xf4, 0x21, 0x00


	//----- nvinfo : EIATTR_SPARSE_MMA_MASK
	.align		4
.L_35:
        /*00e8*/ 	.byte	0x03, 0x50
        /*00ea*/ 	.short	0x0000


	//----- nvinfo : EIATTR_MAXREG_COUNT
	.align		4
        /*00ec*/ 	.byte	0x03, 0x1b
        /*00ee*/ 	.short	0x00ff


	//----- nvinfo : EIATTR_NUM_BARRIERS
	.align		4
        /*00f0*/ 	.byte	0x02, 0x4c
        /*00f2*/ 	.byte	0x01
	.zero		1


	//----- nvinfo : EIATTR_MERCURY_ISA_VERSION
	.align		4
        /*00f4*/ 	.byte	0x03, 0x5f
        /*00f6*/ 	.short	0x0101


	//----- nvinfo : EIATTR_EXIT_INSTR_OFFSETS
	.align		4
        /*00f8*/ 	.byte	0x04, 0x1c
        /*00fa*/ 	.short	(.L_37 - .L_36)


	//   ....[0]....
.L_36:
        /*00fc*/ 	.word	0x00004b10


	//   ....[1]....
        /*0100*/ 	.word	0x00004b40


	//----- nvinfo : EIATTR_REQNTID
	.align		4
.L_37:
        /*0104*/ 	.byte	0x04, 0x10
        /*0106*/ 	.short	(.L_39 - .L_38)
.L_38:
        /*0108*/ 	.word	0x00000040
        /*010c*/ 	.word	0x00000001
        /*0110*/ 	.word	0x00000001


	//----- nvinfo : EIATTR_CBANK_PARAM_SIZE
	.align		4
.L_39:
        /*0114*/ 	.byte	0x03, 0x19
        /*0116*/ 	.short	0x0050


	//----- nvinfo : EIATTR_PARAM_CBANK
	.align		4
        /*0118*/ 	.byte	0x04, 0x0a
        /*011a*/ 	.short	(.L_41 - .L_40)
	.align		4
.L_40:
        /*011c*/ 	.word	index@(.nv.constant0.matmul_kernel)
        /*0120*/ 	.short	0x0210
        /*0122*/ 	.short	0x0050


	//----- nvinfo : EIATTR_SW_WAR
	.align		4
.L_41:
        /*0124*/ 	.byte	0x04, 0x36
        /*0126*/ 	.short	(.L_43 - .L_42)
.L_42:
        /*0128*/ 	.word	0x00000008
.L_43:


//--------------------- .nv.callgraph             --------------------------
	.section	.nv.callgraph,"",@"SHT_CUDA_CALLGRAPH"
	.align	4
	.sectionentsize	8
	.align		4
        /*0000*/ 	.word	0x00000000
	.align		4
        /*0004*/ 	.word	0xffffffff
	.align		4
        /*0008*/ 	.word	0x00000000
	.align		4
        /*000c*/ 	.word	0xfffffffe
	.align		4
        /*0010*/ 	.word	0x00000000
	.align		4
        /*0014*/ 	.word	0xfffffffd
	.align		4
        /*0018*/ 	.word	0x00000000
	.align		4
        /*001c*/ 	.word	0xfffffffc


//--------------------- .text.matmul_kernel       --------------------------
	.section	.text.matmul_kernel,"ax",@progbits
	.align	128
        .global         matmul_kernel
        .type           matmul_kernel,@function
        .size           matmul_kernel,(.L_x_3 - matmul_kernel)
        .other          matmul_kernel,@"STO_CUDA_ENTRY STV_DEFAULT"
matmul_kernel:
.text.matmul_kernel:
[----:B------:R-:W-:Y:S08]  /*0000*/  LDC R1, c[0x0][0x28] ;  /* 0x00000a00ff017b82 */ /* 0x000ff00000000800 */
[----:B------:R-:W0:Y:S01]  /*0010*/  LDC.64 R26, c[0x0][0x228] ;  /* 0x00008a00ff1a7b82 */ /* 0x000e220000000a00 */
[----:B------:R-:W1:Y:S01]  /*0020*/  S2R R5, SR_CTAID.X ;  /* 0x0000000000057919 */ /* 0x000e620000002500 */
[----:B------:R-:W-:Y:S01]  /*0030*/  UMOV UR4, 0x400 ;  /* 0x0000040000047882 */ /* 0x000fe20000000000 */
[----:B------:R-:W-:Y:S01]  /*0040*/  ULDC.64 UR10, c[0x0][0x208] ;  /* 0x00008200000a7ab9 */ /* 0x000fe20000000a00 */
[----:B------:R-:W2:Y:S04]  /*0050*/  S2R R217, SR_TID.X ;  /* 0x0000000000d97919 */ /* 0x000ea80000002100 */
[----:B------:R-:W3:Y:S08]  /*0060*/  LDC R139, c[0x0][0x230] ;  /* 0x00008c00ff8b7b82 */ /* 0x000ef00000000800 */
[----:B------:R-:W4:Y:S01]  /*0070*/  S2UR UR6, SR_CgaCtaId ;  /* 0x00000000000679c3 */ /* 0x000f220000008800 */
[----:B0-----:R-:W-:-:S05]  /*0080*/  VIADD R0, R27, 0xf ;  /* 0x0000000f1b007836 */ /* 0x001fca0000000000 */
[----:B------:R-:W-:Y:S01]  /*0090*/  SHF.R.S32.HI R3, RZ, 0x1f, R0 ;  /* 0x0000001fff037819 */ /* 0x000fe20000011400 */
[----:B---3--:R-:W-:-:S03]  /*00a0*/  VIADD R139, R139, 0x7f ;  /* 0x0000007f8b8b7836 */ /* 0x008fc60000000000 */
[----:B------:R-:W-:Y:S02]  /*00b0*/  LEA.HI R3, R3, R0, RZ, 0x4 ;  /* 0x0000000003037211 */ /* 0x000fe400078f20ff */
[----:B-1----:R-:W-:Y:S02]  /*00c0*/  IABS R8, R5 ;  /* 0x0000000500087213 */ /* 0x002fe40000000000 */
[----:B------:R-:W-:Y:S01]  /*00d0*/  SHF.R.S32.HI R3, RZ, 0x4, R3 ;  /* 0x00000004ff037819 */ /* 0x000fe20000011403 */
[----:B----4-:R-:W-:-:S04]  /*00e0*/  ULEA UR6, UR6, UR4, 0x18 ;  /* 0x0000000406067291 */ /* 0x010fc8000f8ec03f */
[----:B------:R-:W-:-:S05]  /*00f0*/  IMAD.SHL.U32 R4, R3, 0x8, RZ ;  /* 0x0000000803047824 */ /* 0x000fca00078e00ff */
[-C--:B------:R-:W-:Y:S02]  /*0100*/  IABS R7, R4.reuse ;  /* 0x0000000400077213 */ /* 0x080fe40000000000 */
[----:B------:R-:W-:Y:S02]  /*0110*/  IABS R10, R4 ;  /* 0x00000004000a7213 */ /* 0x000fe40000000000 */
[----:B------:R-:W0:Y:S08]  /*0120*/  I2F.RP R0, R7 ;  /* 0x0000000700007306 */ /* 0x000e300000209400 */
[----:B0-----:R-:W0:Y:S02]  /*0130*/  MUFU.RCP R0, R0 ;  /* 0x0000000000007308 */ /* 0x001e240000001000 */
[----:B0-----:R-:W-:-:S02]  /*0140*/  VIADD R2, R0, 0xffffffe ;  /* 0x0ffffffe00027836 */ /* 0x001fc40000000000 */
[----:B------:R-:W-:-:S04]  /*0150*/  IMAD.MOV R0, RZ, RZ, -R10 ;  /* 0x000000ffff007224 */ /* 0x000fc800078e0a0a */
[----:B------:R0:W1:Y:S02]  /*0160*/  F2I.FTZ.U32.TRUNC.NTZ R3, R2 ;  /* 0x0000000200037305 */ /* 0x000064000021f000 */
[----:B0-----:R-:W-:Y:S02]  /*0170*/  IMAD.MOV.U32 R2, RZ, RZ, RZ ;  /* 0x000000ffff027224 */ /* 0x001fe400078e00ff */
[----:B-1----:R-:W-:-:S04]  /*0180*/  IMAD.MOV R6, RZ, RZ, -R3 ;  /* 0x000000ffff067224 */ /* 0x002fc800078e0a03 */
[----:B------:R-:W-:Y:S02]  /*0190*/  IMAD R9, R6, R7, RZ ;  /* 0x0000000706097224 */ /* 0x000fe400078e02ff */
[----:B------:R-:W-:Y:S02]  /*01a0*/  IMAD.MOV.U32 R6, RZ, RZ, R8 ;  /* 0x000000ffff067224 */ /* 0x000fe400078e0008 */
[----:B------:R-:W-:-:S06]  /*01b0*/  IMAD.HI.U32 R3, R3, R9, R2 ;  /* 0x0000000903037227 */ /* 0x000fcc00078e0002 */
[----:B------:R-:W-:-:S04]  /*01c0*/  IMAD.HI.U32 R3, R3, R6, RZ ;  /* 0x0000000603037227 */ /* 0x000fc800078e00ff */
[----:B------:R-:W-:-:S05]  /*01d0*/  IMAD R0, R3, R0, R6 ;  /* 0x0000000003007224 */ /* 0x000fca00078e0206 */
[----:B------:R-:W-:-:S13]  /*01e0*/  ISETP.GT.U32.AND P1, PT, R7, R0, PT ;  /* 0x000000000700720c */ /* 0x000fda0003f24070 */
[----:B------:R-:W-:Y:S02]  /*01f0*/  @!P1 IMAD.IADD R0, R0, 0x1, -R7 ;  /* 0x0000000100009824 */ /* 0x000fe400078e0a07 */
[----:B------:R-:W-:Y:S01]  /*0200*/  @!P1 VIADD R3, R3, 0x1 ;  /* 0x0000000103039836 */ /* 0x000fe20000000000 */
[----:B------:R-:W-:Y:S02]  /*0210*/  ISETP.NE.AND P1, PT, R4, RZ, PT ;  /* 0x000000ff0400720c */ /* 0x000fe40003f25270 */
[----:B------:R-:W-:Y:S02]  /*0220*/  ISETP.GE.U32.AND P0, PT, R0, R7, PT ;  /* 0x000000070000720c */ /* 0x000fe40003f06070 */
[----:B------:R-:W-:-:S04]  /*0230*/  LOP3.LUT R0, R5, R4, RZ, 0x3c, !PT ;  /* 0x0000000405007212 */ /* 0x000fc800078e3cff */
[----:B------:R-:W-:Y:S01]  /*0240*/  ISETP.GE.AND P2, PT, R0, RZ, PT ;  /* 0x000000ff0000720c */ /* 0x000fe20003f46270 */
[----:B------:R-:W-:-:S06]  /*0250*/  VIADD R0, R26, 0x1f ;  /* 0x0000001f1a007836 */ /* 0x000fcc0000000000 */
[----:B------:R-:W-:-:S04]  /*0260*/  @P0 VIADD R3, R3, 0x1 ;  /* 0x0000000103030836 */ /* 0x000fc80000000000 */
[----:B------:R-:W-:Y:S01]  /*0270*/  IMAD.MOV.U32 R2, RZ, RZ, R3 ;  /* 0x000000ffff027224 */ /* 0x000fe200078e0003 */
[----:B------:R-:W-:-:S03]  /*0280*/  SHF.R.S32.HI R3, RZ, 0x1f, R0 ;  /* 0x0000001fff037819 */ /* 0x000fc60000011400 */
[----:B------:R-:W-:Y:S01]  /*0290*/  @!P2 IMAD.MOV R2, RZ, RZ, -R2 ;  /* 0x000000ffff02a224 */ /* 0x000fe200078e0a02 */
[----:B------:R-:W-:Y:S02]  /*02a0*/  @!P1 LOP3.LUT R2, RZ, R4, RZ, 0x33, !PT ;  /* 0x00000004ff029212 */ /* 0x000fe400078e33ff */
[----:B------:R-:W-:-:S03]  /*02b0*/  LEA.HI R3, R3, R0, RZ, 0x5 ;  /* 0x0000000003037211 */ /* 0x000fc600078f28ff */
[----:B------:R-:W-:Y:S02]  /*02c0*/  IMAD.SHL.U32 R6, R2, 0x8, RZ ;  /* 0x0000000802067824 */ /* 0x000fe400078e00ff */
[----:B------:R-:W-:-:S03]  /*02d0*/  IMAD.MOV R2, RZ, RZ, -R2 ;  /* 0x000000ffff027224 */ /* 0x000fc600078e0a02 */
[----:B------:R-:W-:Y:S01]  /*02e0*/  LEA.HI.SX32 R3, R3, -R6, 0x1b ;  /* 0x8000000603037211 */ /* 0x000fe200078fdaff */
[----:B------:R-:W-:-:S03]  /*02f0*/  IMAD R4, R4, R2, R5 ;  /* 0x0000000204047224 */ /* 0x000fc600078e0205 */
[----:B------:R-:W-:Y:S02]  /*0300*/  VIMNMX R11, R3, 0x8, PT ;  /* 0x00000008030b7848 */ /* 0x000fe40003fe0100 */
[----:B------:R-:W-:Y:S02]  /*0310*/  IABS R9, R4 ;  /* 0x0000000400097213 */ /* 0x000fe40000000000 */
[----:B------:R-:W-:-:S04]  /*0320*/  IABS R7, R11 ;  /* 0x0000000b00077213 */ /* 0x000fc80000000000 */
[----:B------:R-:W0:Y:S08]  /*0330*/  I2F.RP R0, R7 ;  /* 0x0000000700007306 */ /* 0x000e300000209400 */
[----:B0-----:R-:W0:Y:S02]  /*0340*/  MUFU.RCP R0, R0 ;  /* 0x0000000000007308 */ /* 0x001e240000001000 */
[----:B0-----:R-:W-:-:S06]  /*0350*/  VIADD R3, R0, 0xffffffe ;  /* 0x0ffffffe00037836 */ /* 0x001fcc0000000000 */
[----:B------:R-:W0:Y:S02]  /*0360*/  F2I.FTZ.U32.TRUNC.NTZ R3, R3 ;  /* 0x0000000300037305 */ /* 0x000e24000021f000 */
[----:B0-----:R-:W-:-:S04]  /*0370*/  IMAD.MOV R8, RZ, RZ, -R3 ;  /* 0x000000ffff087224 */ /* 0x001fc800078e0a03 */
[----:B------:R-:W-:Y:S01]  /*0380*/  IMAD.MOV.U32 R2, RZ, RZ, R8 ;  /* 0x000000ffff027224 */ /* 0x000fe200078e0008 */
[----:B------:R-:W-:-:S03]  /*0390*/  IABS R8, R11 ;  /* 0x0000000b00087213 */ /* 0x000fc60000000000 */
[----:B------:R-:W-:Y:S02]  /*03a0*/  IMAD R5, R2, R7, RZ ;  /* 0x0000000702057224 */ /* 0x000fe400078e02ff */
[----:B------:R-:W-:Y:S02]  /*03b0*/  IMAD.MOV.U32 R2, RZ, RZ, RZ ;  /* 0x000000ffff027224 */ /* 0x000fe400078e00ff */
[----:B------:R-:W-:Y:S02]  /*03c0*/  IMAD.MOV R0, RZ, RZ, -R8 ;  /* 0x000000ffff007224 */ /* 0x000fe400078e0a08 */
[----:B------:R-:W-:Y:S01]  /*03d0*/  IMAD.HI.U32 R2, R3, R5, R2 ;  /* 0x0000000503027227 */ /* 0x000fe200078e0002 */
[----:B--2---:R-:W-:-:S05]  /*03e0*/  LOP3.LUT R5, R217, 0x1f, RZ, 0xc0, !PT ;  /* 0x0000001fd9057812 */ /* 0x004fca00078ec0ff */
        /* <DEDUP_REMOVED lines=8> */
[----:B------:R-:W-:-:S07]  /*0470*/  ISETP.GE.AND P2, PT, R0, RZ, PT ;  /* 0x000000ff0000720c */ /* 0x000fce0003f46270 */
[----:B------:R-:W-:Y:S01]  /*0480*/  @P0 VIADD R2, R2, 0x1 ;  /* 0x0000000102020836 */ /* 0x000fe20000000000 */
[----:B------:R-:W-:-:S03]  /*0490*/  ISETP.GT.AND P0, PT, R139, 0x7f, PT ;  /* 0x0000007f8b00780c */ /* 0x000fc60003f04270 */
[----:B------:R-:W-:Y:S01]  /*04a0*/  IMAD.MOV.U32 R3, RZ, RZ, R2 ;  /* 0x000000ffff037224 */ /* 0x000fe200078e0002 */
[----:B------:R-:W-:-:S03]  /*04b0*/  SHF.R.U32.HI R2, RZ, 0x5, R217 ;  /* 0x00000005ff027819 */ /* 0x000fc600000116d9 */
[----:B------:R-:W-:Y:S01]  /*04c0*/  @!P2 IMAD.MOV R3, RZ, RZ, -R3 ;  /* 0x000000ffff03a224 */ /* 0x000fe200078e0a03 */
[----:B------:R-:W-:Y:S02]  /*04d0*/  @!P1 LOP3.LUT R3, RZ, R11, RZ, 0x33, !PT ;  /* 0x0000000bff039212 */ /* 0x000fe400078e33ff */
[----:B------:R-:W-:-:S03]  /*04e0*/  SGXT.U32 R2, R2, 0x1 ;  /* 0x000000010202781a */ /* 0x000fc60000000000 */
[----:B------:R-:W-:Y:S01]  /*04f0*/  IMAD.MOV R0, RZ, RZ, -R3 ;  /* 0x000000ffff007224 */ /* 0x000fe200078e0a03 */
[----:B------:R-:W-:Y:S01]  /*0500*/  @!P0 CS2R R100, SRZ ;  /* 0x0000000000648805 */ /* 0x000fe2000001ff00 */
[----:B------:R-:W-:Y:S01]  /*0510*/  @!P0 IMAD.SHL.U32 R216, R217, 0x8, RZ ;  /* 0x00000008d9d88824 */ /* 0x000fe200078e00ff */
[----:B------:R-:W-:Y:S01]  /*0520*/  @!P0 CS2R R102, SRZ ;  /* 0x0000000000668805 */ /* 0x000fe2000001ff00 */
[----:B------:R-:W-:Y:S02]  /*0530*/  IMAD R0, R11, R0, R4 ;  /* 0x000000000b007224 */ /* 0x000fe400078e0204 */
[----:B------:R-:W-:Y:S02]  /*0540*/  IMAD.SHL.U32 R3, R3, 0x10, RZ ;  /* 0x0000001003037824 */ /* 0x000fe400078e00ff */
[----:B------:R-:W-:Y:S01]  /*0550*/  IMAD.IADD R0, R6, 0x1, R0 ;  /* 0x0000000106007824 */ /* 0x000fe200078e0200 */
[----:B------:R-:W-:-:S03]  /*0560*/  LOP3.LUT R6, R217, 0x3f, RZ, 0xc0, !PT ;  /* 0x0000003fd9067812 */ /* 0x000fc600078ec0ff */
[----:B------:R-:W-:Y:S01]  /*0570*/  IMAD R0, R0, 0x20, R5 ;  /* 0x0000002000007824 */ /* 0x000fe200078e0205 */
[----:B------:R-:W-:Y:S06]  /*0580*/  @!P0 BRA `(.L_x_0) ;  /* 0x0000004000408947 */ /* 0x000fec0003800000 */
[----:B------:R-:W-:Y:S01]  /*0590*/  IABS R12, R26 ;  /* 0x0000001a000c7213 */ /* 0x000fe20000000000 */
[----:B------:R-:W-:Y:S01]  /*05a0*/  IMAD.MOV.U32 R4, RZ, RZ, RZ ;  /* 0x000000ffff047224 */ /* 0x000fe200078e00ff */
[----:B------:R-:W-:Y:S01]  /*05b0*/  IABS R24, R27 ;  /* 0x0000001b00187213 */ /* 0x000fe20000000000 */
[C---:B------:R-:W-:Y:S01]  /*05c0*/  VIADD R28, R3.reuse, 0xa ;  /* 0x0000000a031c7836 */ /* 0x040fe20000000000 */
[----:B------:R-:W0:Y:S01]  /*05d0*/  I2F.RP R7, R12 ;  /* 0x0000000c00077306 */ /* 0x000e220000209400 */
[----:B------:R-:W-:Y:S01]  /*05e0*/  ISETP.GE.AND P5, PT, R0, RZ, PT ;  /* 0x000000ff0000720c */ /* 0x000fe20003fa6270 */
[C---:B------:R-:W-:Y:S01]  /*05f0*/  VIADD R29, R3.reuse, 0x9 ;  /* 0x00000009031d7836 */ /* 0x040fe20000000000 */
[----:B------:R-:W-:Y:S01]  /*0600*/  ISETP.NE.AND P3, PT, R26, RZ, PT ;  /* 0x000000ff1a00720c */ /* 0x000fe20003f65270 */
[C---:B------:R-:W-:Y:S01]  /*0610*/  VIADD R30, R3.reuse, 0x8 ;  /* 0x00000008031e7836 */ /* 0x040fe20000000000 */
[----:B------:R-:W-:Y:S01]  /*0620*/  IABS R21, R28 ;  /* 0x0000001c00157213 */ /* 0x000fe20000000000 */
[C---:B------:R-:W-:Y:S01]  /*0630*/  VIADD R31, R3.reuse, 0x6 ;  /* 0x00000006031f7836 */ /* 0x040fe20000000000 */
[----:B------:R-:W-:Y:S01]  /*0640*/  IABS R23, R29 ;  /* 0x0000001d00177213 */ /* 0x000fe20000000000 */
[----:B------:R-:W1:Y:S01]  /*0650*/  I2F.RP R9, R24 ;  /* 0x0000001800097306 */ /* 0x000e620000209400 */
[C---:B------:R-:W-:Y:S01]  /*0660*/  VIADD R32, R3.reuse, 0x5 ;  /* 0x0000000503207836 */ /* 0x040fe20000000000 */
[----:B------:R-:W2:Y:S01]  /*0670*/  LDC R85, c[0x0][0x238] ;  /* 0x00008e00ff557b82 */ /* 0x000ea20000000800 */
[C---:B------:R-:W-:Y:S01]  /*0680*/  VIADD R33, R3.reuse, 0x4 ;  /* 0x0000000403217836 */ /* 0x040fe20000000000 */
[----:B------:R-:W-:Y:S01]  /*0690*/  ULDC UR7, c[0x0][0x23c] ;  /* 0x00008f0000077ab9 */ /* 0x000fe20000000800 */
[C---:B------:R-:W-:Y:S01]  /*06a0*/  VIADD R35, R3.reuse, 0x2 ;  /* 0x0000000203237836 */ /* 0x040fe20000000000 */
[----:B------:R-:W-:Y:S01]  /*06b0*/  ULDC UR4, c[0x0][0x234] ;  /* 0x00008d0000047ab9 */ /* 0x000fe20000000800 */
[C---:B------:R-:W-:Y:S01]  /*06c0*/  VIADD R34, R3.reuse, 0x3 ;  /* 0x0000000303227836 */ /* 0x040fe20000000000 */
[----:B0-----:R-:W0:Y:S01]  /*06d0*/  MUFU.RCP R7, R7 ;  /* 0x0000000700077308 */ /* 0x001e220000001000 */
[----:B------:R-:W-:Y:S01]  /*06e0*/  IABS R25, R33 ;  /* 0x0000002100197213 */ /* 0x000fe20000000000 */
[----:B------:R-:W-:Y:S01]  /*06f0*/  VIADD R36, R3, 0x1 ;  /* 0x0000000103247836 */ /* 0x000fe20000000000 */
[----:B------:R-:W-:Y:S01]  /*0700*/  ULDC UR5, c[0x0][0x240] ;  /* 0x0000900000057ab9 */ /* 0x000fe20000000800 */
[----:B------:R-:W-:Y:S01]  /*0710*/  ULDC.64 UR8, c[0x0][0x210] ;  /* 0x0000840000087ab9 */ /* 0x000fe20000000a00 */
[C---:B------:R-:W-:Y:S01]  /*0720*/  LOP3.LUT R138, R2.reuse, 0x6a, RZ, 0xfc, !PT ;  /* 0x0000006a028a7812 */ /* 0x040fe200078efcff */
[----:B------:R-:W-:Y:S01]  /*0730*/  IMAD.SHL.U32 R216, R217, 0x8, RZ ;  /* 0x00000008d9d87824 */ /* 0x000fe200078e00ff */
[----:B------:R-:W-:Y:S01]  /*0740*/  IABS R22, R36 ;  /* 0x0000002400167213 */ /* 0x000fe20000000000 */
[----:B-1----:R-:W1:Y:S01]  /*0750*/  MUFU.RCP R9, R9 ;  /* 0x0000000900097308 */ /* 0x002e620000001000 */
[----:B------:R-:W-:-:S02]  /*0760*/  LOP3.LUT R135, R2, 0x64, RZ, 0xfc, !PT ;  /* 0x0000006402877812 */ /* 0x000fc400078efcff */
[----:B------:R-:W-:Y:S02]  /*0770*/  CS2R R108, SRZ ;  /* 0x00000000006c7805 */ /* 0x000fe4000001ff00 */
[C---:B------:R-:W-:Y:S02]  /*0780*/  LOP3.LUT R136, R2.reuse, 0x66, RZ, 0xfc, !PT ;  /* 0x0000006602887812 */ /* 0x040fe400078efcff */
[----:B------:R-:W-:Y:S02]  /*0790*/  CS2R R110, SRZ ;  /* 0x00000000006e7805 */ /* 0x000fe4000001ff00 */
[C---:B------:R-:W-:Y:S02]  /*07a0*/  LOP3.LUT R137, R2.reuse, 0x68, RZ, 0xfc, !PT ;  /* 0x0000006802897812 */ /* 0x040fe400078efcff */
[----:B------:R-:W-:Y:S02]  /*07b0*/  CS2R R100, SRZ ;  /* 0x0000000000647805 */ /* 0x000fe4000001ff00 */
[----:B------:R-:W-:-:S02]  /*07c0*/  LOP3.LUT R132, R2, 0x5e, RZ, 0xfc, !PT ;  /* 0x0000005e02847812 */ /* 0x000fc400078efcff */
[----:B------:R-:W-:Y:S01]  /*07d0*/  CS2R R102, SRZ ;  /* 0x0000000000667805 */ /* 0x000fe2000001ff00 */
[----:B0-----:R-:W-:Y:S01]  /*07e0*/  VIADD R8, R7, 0xffffffe ;  /* 0x0ffffffe07087836 */ /* 0x001fe20000000000 */
[----:B------:R-:W-:Y:S01]  /*07f0*/  IABS R7, R0 ;  /* 0x0000000000077213 */ /* 0x000fe20000000000 */
[CC--:B--2---:R-:W-:Y:S01]  /*0800*/  IMAD R86, R2.reuse, R85.reuse, RZ ;  /* 0x0000005502567224 */ /* 0x0c4fe200078e02ff */
[C---:B------:R-:W-:Y:S01]  /*0810*/  LOP3.LUT R133, R2.reuse, 0x60, RZ, 0xfc, !PT ;  /* 0x0000006002857812 */ /* 0x040fe200078efcff */
[----:B------:R0:W2:Y:S01]  /*0820*/  F2I.FTZ.U32.TRUNC.NTZ R5, R8 ;  /* 0x0000000800057305 */ /* 0x0000a2000021f000 */
[----:B------:R-:W-:Y:S01]  /*0830*/  LOP3.LUT R134, R2, 0x62, RZ, 0xfc, !PT ;  /* 0x0000006202867812 */ /* 0x000fe200078efcff */
[-C--:B------:R-:W-:Y:S01]  /*0840*/  IMAD R84, R138, R85.reuse, RZ ;  /* 0x000000558a547224 */ /* 0x080fe200078e02ff */
[C---:B------:R-:W-:Y:S01]  /*0850*/  LOP3.LUT R129, R2.reuse, 0x58, RZ, 0xfc, !PT ;  /* 0x0000005802817812 */ /* 0x040fe200078efcff */
[----:B-1----:R-:W-:Y:S01]  /*0860*/  VIADD R10, R9, 0xffffffe ;  /* 0x0ffffffe090a7836 */ /* 0x002fe20000000000 */
[C---:B------:R-:W-:Y:S01]  /*0870*/  LOP3.LUT R130, R2.reuse, 0x5a, RZ, 0xfc, !PT ;  /* 0x0000005a02827812 */ /* 0x040fe200078efcff */
[----:B------:R-:W-:Y:S01]  /*0880*/  VIADD R9, R3, 0xe ;  /* 0x0000000e03097836 */ /* 0x000fe20000000000 */
[C---:B------:R-:W-:Y:S01]  /*0890*/  LOP3.LUT R131, R2.reuse, 0x5c, RZ, 0xfc, !PT ;  /* 0x0000005c02837812 */ /* 0x040fe200078efcff */
[-C--:B------:R-:W-:Y:S01]  /*08a0*/  IMAD R87, R137, R85.reuse, RZ ;  /* 0x0000005589577224 */ /* 0x080fe200078e02ff */
[----:B------:R-:W-:Y:S01]  /*08b0*/  LOP3.LUT R128, R2, 0x56, RZ, 0xfc, !PT ;  /* 0x0000005602807812 */ /* 0x000fe200078efcff */
[----:B0-----:R-:W-:Y:S01]  /*08c0*/  VIADD R8, R3, 0xf ;  /* 0x0000000f03087836 */ /* 0x001fe20000000000 */
[----:B------:R-:W-:Y:S01]  /*08d0*/  ISETP.GE.AND P2, PT, R9, RZ, PT ;  /* 0x000000ff0900720c */ /* 0x000fe20003f46270 */
[-C--:B------:R-:W-:Y:S01]  /*08e0*/  IMAD R86, R136, R85.reuse, RZ ;  /* 0x0000005588567224 */ /* 0x080fe200078e02ff */
[----:B------:R-:W-:Y:S01]  /*08f0*/  LOP3.LUT R140, R2, 0x7e, RZ, 0xfc, !PT ;  /* 0x0000007e028c7812 */ /* 0x000fe200078efcff */
[-C--:B------:R-:W-:Y:S01]  /*0900*/  IMAD R84, R135, R85.reuse, RZ ;  /* 0x0000005587547224 */ /* 0x080fe200078e02ff */
[----:B------:R-:W-:Y:S01]  /*0910*/  IABS R13, R8 ;  /* 0x00000008000d7213 */ /* 0x000fe20000000000 */
[--C-:B--2---:R-:W-:Y:S01]  /*0920*/  IMAD.MOV R11, RZ, RZ, -R5.reuse ;  /* 0x000000ffff0b7224 */ /* 0x104fe200078e0a05 */
[----:B------:R-:W-:Y:S01]  /*0930*/  ISETP.GE.AND P6, PT, R8, RZ, PT ;  /* 0x000000ff0800720c */ /* 0x000fe20003fc6270 */
[-C--:B------:R-:W-:Y:S01]  /*0940*/  IMAD R87, R134, R85.reuse, RZ ;  /* 0x0000005586577224 */ /* 0x080fe200078e02ff */
[C---:B------:R-:W-:Y:S01]  /*0950*/  LOP3.LUT R141, R2.reuse, 0x7c, RZ, 0xfc, !PT ;  /* 0x0000007c028d7812 */ /* 0x040fe200078efcff */
[----:B------:R-:W-:Y:S01]  /*0960*/  IMAD R11, R11, R12, RZ ;  /* 0x0000000c0b0b7224 */ /* 0x000fe200078e02ff */
[C---:B------:R-:W-:Y:S01]  /*0970*/  LOP3.LUT R142, R2.reuse, 0x7a, RZ, 0xfc, !PT ;  /* 0x0000007a028e7812 */ /* 0x040fe200078efcff */
[----:B------:R-:W-:Y:S01]  /*0980*/  IMAD R86, R133, R85, RZ ;  /* 0x0000005585567224 */ /* 0x000fe200078e02ff */
[C---:B------:R-:W-:Y:S01]  /*0990*/  LOP3.LUT R143, R2.reuse, 0x78, RZ, 0xfc, !PT ;  /* 0x00000078028f7812 */ /* 0x040fe200078efcff */
[----:B------:R-:W-:Y:S01]  /*09a0*/  IMAD.HI.U32 R4, R5, R11, R4 ;  /* 0x0000000b05047227 */ /* 0x000fe200078e0004 */
[C---:B------:R-:W-:Y:S01]  /*09b0*/  LOP3.LUT R144, R2.reuse, 0x76, RZ, 0xfc, !PT ;  /* 0x0000007602907812 */ /* 0x040fe200078efcff */
[----:B------:R0:W1:Y:S01]  /*09c0*/  F2I.FTZ.U32.TRUNC.NTZ R5, R10 ;  /* 0x0000000a00057305 */ /* 0x000062000021f000 */
[----:B------:R-:W-:Y:S01]  /*09d0*/  LOP3.LUT R145, R2, 0x74, RZ, 0xfc, !PT ;  /* 0x0000007402917812 */ /* 0x000fe200078efcff */
[----:B------:R-:W-:Y:S01]  /*09e0*/  IMAD R84, R132, R85, RZ ;  /* 0x0000005584547224 */ /* 0x000fe200078e02ff */
[----:B------:R-:W-:Y:S01]  /*09f0*/  LOP3.LUT R146, R2, 0x72, RZ, 0xfc, !PT ;  /* 0x0000007202927812 */ /* 0x000fe200078efcff */
[----:B------:R-:W-:Y:S01]  /*0a00*/  IMAD.HI.U32 R4, R4, R7, RZ ;  /* 0x0000000704047227 */ /* 0x000fe200078e00ff */
[----:B------:R-:W-:-:S02]  /*0a10*/  LOP3.LUT R147, R2, 0x70, RZ, 0xfc, !PT ;  /* 0x0000007002937812 */ /* 0x000fc400078efcff */
[C---:B------:R-:W-:Y:S01]  /*0a20*/  LOP3.LUT R148, R2.reuse, 0x6e, RZ, 0xfc, !PT ;  /* 0x0000006e02947812 */ /* 0x040fe200078efcff */
[----:B------:R-:W-:Y:S01]  /*0a30*/  IMAD.MOV R4, RZ, RZ, -R4 ;  /* 0x000000ffff047224 */ /* 0x000fe200078e0a04 */
[----:B0-----:R-:W-:Y:S01]  /*0a40*/  IABS R10, R9 ;  /* 0x00000009000a7213 */ /* 0x001fe20000000000 */
[----:B------:R-:W-:Y:S01]  /*0a50*/  VIADD R9, R3, 0xd ;  /* 0x0000000d03097836 */ /* 0x000fe20000000000 */
[----:B------:R-:W-:Y:S01]  /*0a60*/  LOP3.LUT R149, R2, 0x6c, RZ, 0xfc, !PT ;  /* 0x0000006c02957812 */ /* 0x000fe200078efcff */
[----:B------:R-:W-:Y:S01]  /*0a70*/  IMAD R7, R12, R4, R7 ;  /* 0x000000040c077224 */ /* 0x000fe200078e0207 */
[----:B------:R-:W-:Y:S01]  /*0a80*/  LOP3.LUT R214, R2, 0x2, RZ, 0xfc, !PT ;  /* 0x0000000202d67812 */ /* 0x000fe200078efcff */
[----:B------:R-:W-:Y:S01]  /*0a90*/  IMAD.MOV.U32 R4, RZ, RZ, RZ ;  /* 0x000000ffff047224 */ /* 0x000fe200078e00ff */
[----:B------:R-:W-:Y:S01]  /*0aa0*/  IABS R15, R9 ;  /* 0x00000009000f7213 */ /* 0x000fe20000000000 */
[--C-:B-1----:R-:W-:Y:S01]  /*0ab0*/  IMAD.MOV R11, RZ, RZ, -R5.reuse ;  /* 0x000000ffff0b7224 */ /* 0x102fe200078e0a05 */
[----:B------:R-:W-:Y:S01]  /*0ac0*/  ISETP.GT.U32.AND P0, PT, R12, R7, PT ;  /* 0x000000070c00720c */ /* 0x000fe20003f04070 */
[-C--:B------:R-:W-:Y:S01]  /*0ad0*/  IMAD R87, R131, R85.reuse, RZ ;  /* 0x0000005583577224 */ /* 0x080fe200078e02ff */
[----:B------:R-:W-:Y:S01]  /*0ae0*/  ISETP.GE.AND P4, PT, R9, RZ, PT ;  /* 0x000000ff0900720c */ /* 0x000fe20003f86270 */
[----:B------:R-:W-:Y:S01]  /*0af0*/  IMAD R11, R11, R24, RZ ;  /* 0x000000180b0b7224 */ /* 0x000fe200078e02ff */
[----:B------:R-:W-:Y:S01]  /*0b00*/  LOP3.LUT R212, R2, 0x4, RZ, 0xfc, !PT ;  /* 0x0000000402d47812 */ /* 0x000fe200078efcff */
[----:B------:R-:W-:Y:S01]  /*0b10*/  IMAD R86, R130, R85, RZ ;  /* 0x0000005582567224 */ /* 0x000fe200078e02ff */
[C---:B------:R-:W-:Y:S01]  /*0b20*/  LOP3.LUT R211, R2.reuse, 0x6, RZ, 0xfc, !PT ;  /* 0x0000000602d37812 */ /* 0x040fe200078efcff */
[----:B------:R-:W-:Y:S01]  /*0b30*/  IMAD.HI.U32 R4, R5, R11, R4 ;  /* 0x0000000b05047227 */ /* 0x000fe200078e0004 */
[----:B------:R-:W-:-:S02]  /*0b40*/  LOP3.LUT R210, R2, 0x8, RZ, 0xfc, !PT ;  /* 0x0000000802d27812 */ /* 0x000fc400078efcff */
[C---:B------:R-:W-:Y:S01]  /*0b50*/  LOP3.LUT R209, R2.reuse, 0xa, RZ, 0xfc, !PT ;  /* 0x0000000a02d17812 */ /* 0x040fe200078efcff */
[----:B------:R-:W-:Y:S01]  /*0b60*/  IMAD.MOV.U32 R11, RZ, RZ, R13 ;  /* 0x000000ffff0b7224 */ /* 0x000fe200078e000d */
[C---:B------:R-:W-:Y:S01]  /*0b70*/  LOP3.LUT R208, R2.reuse, 0xc, RZ, 0xfc, !PT ;  /* 0x0000000c02d07812 */ /* 0x040fe200078efcff */
[----:B------:R-:W-:Y:S01]  /*0b80*/  @!P0 IMAD.IADD R7, R7, 0x1, -R12 ;  /* 0x0000000107078824 */ /* 0x000fe200078e0a0c */
[----:B------:R-:W-:Y:S01]  /*0b90*/  LOP3.LUT R207, R2, 0xe, RZ, 0xfc, !PT ;  /* 0x0000000e02cf7812 */ /* 0x000fe200078efcff */
[----:B------:R-:W-:Y:S01]  /*0ba0*/  IMAD.HI.U32 R5, R4, R11, RZ ;  /* 0x0000000b04057227 */ /* 0x000fe200078e00ff */
[----:B------:R-:W-:Y:S02]  /*0bb0*/  LOP3.LUT R206, R2, 0x10, RZ, 0xfc, !PT ;  /* 0x0000001002ce7812 */ /* 0x000fe400078efcff */
[----:B------:R-:W-:Y:S01]  /*0bc0*/  ISETP.GT.U32.AND P0, PT, R12, R7, PT ;  /* 0x000000070c00720c */ /* 0x000fe20003f04070 */
[----:B------:R-:W-:Y:S01]  /*0bd0*/  IMAD.MOV R5, RZ, RZ, -R5 ;  /* 0x000000ffff057224 */ /* 0x000fe200078e0a05 */
[C---:B------:R-:W-:Y:S01]  /*0be0*/  LOP3.LUT R205, R2.reuse, 0x12, RZ, 0xfc, !PT ;  /* 0x0000001202cd7812 */ /* 0x040fe200078efcff */
[----:B------:R-:W-:Y:S01]  /*0bf0*/  IMAD.MOV.U32 R13, RZ, RZ, R10 ;  /* 0x000000ffff0d7224 */ /* 0x000fe200078e000a */
[----:B------:R-:W-:Y:S01]  /*0c00*/  LOP3.LUT R204, R2, 0x14, RZ, 0xfc, !PT ;  /* 0x0000001402cc7812 */ /* 0x000fe200078efcff */
[----:B------:R-:W-:Y:S01]  /*0c10*/  IMAD R5, R24, R5, R11 ;  /* 0x0000000518057224 */ /* 0x000fe200078e020b */
[----:B------:R-:W-:Y:S01]  /*0c20*/  LOP3.LUT R203, R2, 0x16, RZ, 0xfc, !PT ;  /* 0x0000001602cb7812 */ /* 0x000fe200078efcff */
[----:B------:R-:W-:Y:S01]  /*0c30*/  IMAD.HI.U32 R10, R4, R13, RZ ;  /* 0x0000000d040a7227 */ /* 0x000fe200078e00ff */
[----:B------:R-:W-:-:S02]  /*0c40*/  LOP3.LUT R201, R2, 0x18, RZ, 0xfc, !PT ;  /* 0x0000001802c97812 */ /* 0x000fc400078efcff */
[C---:B------:R-:W-:Y:S01]  /*0c50*/  LOP3.LUT R200, R2.reuse, 0x1a, RZ, 0xfc, !PT ;  /* 0x0000001a02c87812 */ /* 0x040fe200078efcff */
[----:B------:R-:W-:Y:S01]  /*0c60*/  IMAD.MOV R10, RZ, RZ, -R10 ;  /* 0x000000ffff0a7224 */ /* 0x000fe200078e0a0a */
[C---:B------:R-:W-:Y:S01]  /*0c70*/  LOP3.LUT R196, R2.reuse, 0x1c, RZ, 0xfc, !PT ;  /* 0x0000001c02c47812 */ /* 0x040fe200078efcff */
[----:B------:R-:W-:Y:S01]  /*0c80*/  @!P0 IMAD.IADD R7, R7, 0x1, -R12 ;  /* 0x0000000107078824 */ /* 0x000fe200078e0a0c */
[----:B------:R-:W-:Y:S01]  /*0c90*/  LOP3.LUT R192, R2, 0x1e, RZ, 0xfc, !PT ;  /* 0x0000001e02c07812 */ /* 0x000fe200078efcff */
[----:B------:R-:W-:Y:S01]  /*0ca0*/  IMAD R8, R24, R10, R13 ;  /* 0x0000000a18087224 */ /* 0x000fe200078e020d */
[----:B------:R-:W-:Y:S01]  /*0cb0*/  LOP3.LUT R190, R2, 0x20, RZ, 0xfc, !PT ;  /* 0x0000002002be7812 */ /* 0x000fe200078efcff */
[----:B------:R-:W-:Y:S01]  /*0cc0*/  @!P5 IMAD.MOV R7, RZ, RZ, -R7 ;  /* 0x000000ffff07d224 */ /* 0x000fe200078e0a07 */
[----:B------:R-:W-:Y:S01]  /*0cd0*/  ISETP.GT.U32.AND P5, PT, R24, R5, PT ;  /* 0x000000051800720c */ /* 0x000fe20003fa4070 */
[C---:B------:R-:W-:Y:S01]  /*0ce0*/  VIADD R10, R3.reuse, 0xc ;  /* 0x0000000c030a7836 */ /* 0x040fe20000000000 */
[----:B------:R-:W-:Y:S01]  /*0cf0*/  @!P3 LOP3.LUT R7, RZ, R26, RZ, 0x33, !PT ;  /* 0x0000001aff07b212 */ /* 0x000fe200078e33ff */
[----:B------:R-:W-:-:S02]  /*0d00*/  VIADD R11, R3, 0xb ;  /* 0x0000000b030b7836 */ /* 0x000fc40000000000 */
[----:B------:R-:W-:Y:S01]  /*0d10*/  IMAD.HI.U32 R9, R4, R15, RZ ;  /* 0x0000000f04097227 */ /* 0x000fe200078e00ff */
[----:B------:R-:W-:Y:S02]  /*0d20*/  IABS R17, R10 ;  /* 0x0000000a00117213 */ /* 0x000fe40000000000 */
[----:B------:R-:W-:Y:S01]  /*0d30*/  ISETP.GE.AND P1, PT, R10, RZ, PT ;  /* 0x000000ff0a00720c */ /* 0x000fe20003f26270 */
[----:B------:R-:W-:Y:S01]  /*0d40*/  IMAD.MOV R9, RZ, RZ, -R9 ;  /* 0x000000ffff097224 */ /* 0x000fe200078e0a09 */
[----:B------:R-:W-:Y:S01]  /*0d50*/  IABS R19, R11 ;  /* 0x0000000b00137213 */ /* 0x000fe20000000000 */
[----:B------:R-:W-:Y:S01]  /*0d60*/  IMAD.HI.U32 R10, R4, R17, RZ ;  /* 0x00000011040a7227 */ /* 0x000fe200078e00ff */
[----:B------:R-:W-:-:S03]  /*0d70*/  ISETP.GE.AND P0, PT, R11, RZ, PT ;  /* 0x000000ff0b00720c */ /* 0x000fc60003f06270 */
[----:B------:R-:W-:Y:S01]  /*0d80*/  @!P5 IMAD.IADD R5, R5, 0x1, -R24 ;  /* 0x000000010505d824 */ /* 0x000fe200078e0a18 */
[C---:B------:R-:W-:Y:S01]  /*0d90*/  ISETP.GT.U32.AND P5, PT, R24.reuse, R8, PT ;  /* 0x000000081800720c */ /* 0x040fe20003fa4070 */
[----:B------:R-:W-:Y:S02]  /*0da0*/  IMAD.MOV R14, RZ, RZ, -R10 ;  /* 0x000000ffff0e7224 */ /* 0x000fe400078e0a0a */
[C---:B------:R-:W-:Y:S01]  /*0db0*/  IMAD R10, R24.reuse, R9, R15 ;  /* 0x00000009180a7224 */ /* 0x040fe200078e020f */
[----:B------:R-:W-:Y:S01]  /*0dc0*/  ISETP.GT.U32.AND P3, PT, R24, R5, PT ;  /* 0x000000051800720c */ /* 0x000fe20003f64070 */
[----:B------:R-:W-:-:S04]  /*0dd0*/  IMAD.HI.U32 R11, R4, R19, RZ ;  /* 0x00000013040b7227 */ /* 0x000fc800078e00ff */
[----:B------:R-:W-:-:S04]  /*0de0*/  IMAD.HI.U32 R12, R4, R21, RZ ;  /* 0x00000015040c7227 */ /* 0x000fc800078e00ff */
[----:B------:R-:W-:Y:S02]  /*0df0*/  IMAD.MOV R16, RZ, RZ, -R11 ;  /* 0x000000ffff107224 */ /* 0x000fe400078e0a0b */
[----:B------:R-:W-:Y:S02]  /*0e00*/  VIADD R26, R3, 0x7 ;  /* 0x00000007031a7836 */ /* 0x000fe40000000000 */
[----:B------:R-:W-:Y:S01]  /*0e10*/  @!P3 IMAD.IADD R5, R5, 0x1, -R24 ;  /* 0x000000010505b824 */ /* 0x000fe200078e0a18 */
[C---:B------:R-:W-:Y:S01]  /*0e20*/  ISETP.GT.U32.AND P3, PT, R24.reuse, R10, PT ;  /* 0x0000000a1800720c */ /* 0x040fe20003f64070 */
[----:B------:R-:W-:Y:S01]  /*0e30*/  IMAD R11, R24, R14, R17 ;  /* 0x0000000e180b7224 */ /* 0x000fe200078e0211 */
[----:B------:R-:W-:Y:S01]  /*0e40*/  IABS R17, R30 ;  /* 0x0000001e00117213 */ /* 0x000fe20000000000 */
[----:B------:R-:W-:-:S04]  /*0e50*/  IMAD.HI.U32 R13, R4, R23, RZ ;  /* 0x00000017040d7227 */ /* 0x000fc800078e00ff */
[----:B------:R-:W-:Y:S02]  /*0e60*/  IMAD.MOV R18, RZ, RZ, -R12 ;  /* 0x000000ffff127224 */ /* 0x000fe400078e0a0c */
[----:B------:R-:W-:Y:S01]  /*0e70*/  IMAD R12, R24, R16, R19 ;  /* 0x00000010180c7224 */ /* 0x000fe200078e0213 */
[----:B------:R-:W-:Y:S01]  /*0e80*/  IABS R19, R26 ;  /* 0x0000001a00137213 */ /* 0x000fe20000000000 */
[----:B------:R-:W-:Y:S01]  /*0e90*/  @!P5 IMAD.IADD R8, R8, 0x1, -R24 ;  /* 0x000000010808d824 */ /* 0x000fe200078e0a18 */
[C---:B------:R-:W-:Y:S01]  /*0ea0*/  ISETP.GT.U32.AND P5, PT, R24.reuse, R11, PT ;  /* 0x0000000b1800720c */ /* 0x040fe20003fa4070 */
[----:B------:R-:W-:Y:S02]  /*0eb0*/  IMAD.MOV R20, RZ, RZ, -R13 ;  /* 0x000000ffff147224 */ /* 0x000fe400078e0a0d */
[----:B------:R-:W-:Y:S01]  /*0ec0*/  IMAD R13, R24, R18, R21 ;  /* 0x00000012180d7224 */ /* 0x000fe200078e0215 */
[----:B------:R-:W-:Y:S01]  /*0ed0*/  IABS R21, R31 ;  /* 0x0000001f00157213 */ /* 0x000fe20000000000 */
[----:B------:R-:W-:-:S04]  /*0ee0*/  IMAD.HI.U32 R9, R4, R17, RZ ;  /* 0x0000001104097227 */ /* 0x000fc800078e00ff */
[----:B------:R-:W-:Y:S01]  /*0ef0*/  IMAD R14, R24, R20, R23 ;  /* 0x00000014180e7224 */ /* 0x000fe200078e0217 */
[----:B------:R-:W-:Y:S01]  /*0f00*/  IABS R23, R32 ;  /* 0x0000002000177213 */ /* 0x000fe20000000000 */
[----:B------:R-:W-:-:S04]  /*0f10*/  IMAD.HI.U32 R15, R4, R19, RZ ;  /* 0x00000013040f7227 */ /* 0x000fc800078e00ff */
[----:B------:R-:W-:Y:S02]  /*0f20*/  IMAD.MOV R9, RZ, RZ, -R9 ;  /* 0x000000ffff097224 */ /* 0x000fe400078e0a09 */
[----:B------:R-:W-:Y:S01]  /*0f30*/  @!P3 IMAD.IADD R10, R10, 0x1, -R24 ;  /* 0x000000010a0ab824 */ /* 0x000fe200078e0a18 */
[----:B------:R-:W-:Y:S01]  /*0f40*/  ISETP.GT.U32.AND P3, PT, R24, R8, PT ;  /* 0x000000081800720c */ /* 0x000fe20003f64070 */
[----:B------:R-:W-:-:S04]  /*0f50*/  IMAD.HI.U32 R16, R4, R21, RZ ;  /* 0x0000001504107227 */ /* 0x000fc800078e00ff */
[----:B------:R-:W-:Y:S02]  /*0f60*/  IMAD.MOV R18, RZ, RZ, -R15 ;  /* 0x000000ffff127224 */ /* 0x000fe400078e0a0f */
[----:B------:R-:W-:Y:S02]  /*0f70*/  IMAD R15, R24, R9, R17 ;  /* 0x00000009180f7224 */ /* 0x000fe400078e0211 */
[----:B------:R-:W-:-:S04]  /*0f80*/  IMAD.HI.U32 R9, R4, R23, RZ ;  /* 0x0000001704097227 */ /* 0x000fc800078e00ff */
[----:B------:R-:W-:Y:S02]  /*0f90*/  IMAD.MOV R20, RZ, RZ, -R16 ;  /* 0x000000ffff147224 */ /* 0x000fe400078e0a10 */
[----:B------:R-:W-:Y:S02]  /*0fa0*/  IMAD R16, R24, R18, R19 ;  /* 0x0000001218107224 */ /* 0x000fe400078e0213 */
[----:B------:R-:W-:-:S04]  /*0fb0*/  IMAD.HI.U32 R18, R4, R25, RZ ;  /* 0x0000001904127227 */ /* 0x000fc800078e00ff */
[----:B------:R-:W-:Y:S02]  /*0fc0*/  @!P5 IMAD.IADD R11, R11, 0x1, -R24 ;  /* 0x000000010b0bd824 */ /* 0x000fe400078e0a18 */
[----:B------:R-:W-:Y:S02]  /*0fd0*/  IMAD.MOV R9, RZ, RZ, -R9 ;  /* 0x000000ffff097224 */ /* 0x000fe400078e0a09 */
[----:B------:R-:W-:Y:S01]  /*0fe0*/  IMAD.MOV R19, RZ, RZ, -R18 ;  /* 0x000000ffff137224 */ /* 0x000fe200078e0a12 */
[C---:B------:R-:W-:Y:S01]  /*0ff0*/  ISETP.GT.U32.AND P5, PT, R24.reuse, R11, PT ;  /* 0x0000000b1800720c */ /* 0x040fe20003fa4070 */
[----:B------:R-:W-:Y:S01]  /*1000*/  IMAD R18, R24, R9, R23 ;  /* 0x0000000918127224 */ /* 0x000fe200078e0217 */
[----:B------:R-:W-:Y:S01]  /*1010*/  IABS R9, R35 ;  /* 0x0000002300097213 */ /* 0x000fe20000000000 */
[----:B------:R-:W-:Y:S01]  /*1020*/  @!P3 IMAD.IADD R8, R8, 0x1, -R24 ;  /* 0x000000010808b824 */ /* 0x000fe200078e0a18 */
[C---:B------:R-:W-:Y:S01]  /*1030*/  ISETP.GT.U32.AND P3, PT, R24.reuse, R10, PT ;  /* 0x0000000a1800720c */ /* 0x040fe20003f64070 */
[----:B------:R-:W-:Y:S01]  /*1040*/  @!P6 IMAD.MOV R5, RZ, RZ, -R5 ;  /* 0x000000ffff05e224 */ /* 0x000fe200078e0a05 */
[C---:B------:R-:W-:Y:S01]  /*1050*/  ISETP.GT.U32.AND P6, PT, R24.reuse, R12, PT ;  /* 0x0000000c1800720c */ /* 0x040fe20003fc4070 */
[----:B------:R-:W-:-:S02]  /*1060*/  IMAD R19, R24, R19, R25 ;  /* 0x0000001318137224 */ /* 0x000fc400078e0219 */
[----:B------:R-:W-:Y:S02]  /*1070*/  IMAD.MOV.U32 R25, RZ, RZ, R9 ;  /* 0x000000ffff197224 */ /* 0x000fe400078e0009 */
[----:B------:R-:W-:Y:S02]  /*1080*/  IMAD.MOV.U32 R9, RZ, RZ, R8 ;  /* 0x000000ffff097224 */ /* 0x000fe400078e0008 */
[--C-:B------:R-:W-:Y:S01]  /*1090*/  @!P5 IMAD.IADD R11, R11, 0x1, -R24.reuse ;  /* 0x000000010b0bd824 */ /* 0x100fe200078e0a18 */
[C---:B------:R-:W-:Y:S01]  /*10a0*/  ISETP.GT.U32.AND P5, PT, R24.reuse, R15, PT ;  /* 0x0000000f1800720c */ /* 0x040fe20003fa4070 */
[----:B------:R-:W-:Y:S01]  /*10b0*/  @!P2 IMAD.MOV R9, RZ, RZ, -R9 ;  /* 0x000000ffff09a224 */ /* 0x000fe200078e0a09 */
[----:B------:R-:W-:Y:S01]  /*10c0*/  ISETP.GT.U32.AND P2, PT, R24, R13, PT ;  /* 0x0000000d1800720c */ /* 0x000fe20003f44070 */
[--C-:B------:R-:W-:Y:S01]  /*10d0*/  @!P3 IMAD.IADD R10, R10, 0x1, -R24.reuse ;  /* 0x000000010a0ab824 */ /* 0x100fe200078e0a18 */
[----:B------:R-:W-:Y:S01]  /*10e0*/  ISETP.GT.U32.AND P3, PT, R24, R14, PT ;  /* 0x0000000e1800720c */ /* 0x000fe20003f64070 */
[----:B------:R-:W-:Y:S01]  /*10f0*/  @!P6 IMAD.IADD R12, R12, 0x1, -R24 ;  /* 0x000000010c0ce824 */ /* 0x000fe200078e0a18 */
[C---:B------:R-:W-:Y:S01]  /*1100*/  ISETP.GT.U32.AND P6, PT, R24.reuse, R16, PT ;  /* 0x000000101800720c */ /* 0x040fe20003fc4070 */
[----:B------:R-:W-:Y:S01]  /*1110*/  IMAD R17, R24, R20, R21 ;  /* 0x0000001418117224 */ /* 0x000fe200078e0215 */
[----:B------:R-:W-:Y:S01]  /*1120*/  IABS R20, R34 ;  /* 0x0000002200147213 */ /* 0x000fe20000000000 */
[----:B------:R-:W-:-:S02]  /*1130*/  @!P4 IMAD.MOV R10, RZ, RZ, -R10 ;  /* 0x000000ffff0ac224 */ /* 0x000fc400078e0a0a */
[----:B------:R-:W-:-:S04]  /*1140*/  IMAD.HI.U32 R21, R4, R25, RZ ;  /* 0x0000001904157227 */ /* 0x000fc800078e00ff */
[----:B------:R-:W-:Y:S02]  /*1150*/  IMAD.MOV.U32 R23, RZ, RZ, R20 ;  /* 0x000000ffff177224 */ /* 0x000fe400078e0014 */
[--C-:B------:R-:W-:Y:S01]  /*1160*/  @!P2 IMAD.IADD R13, R13, 0x1, -R24.reuse ;  /* 0x000000010d0da824 */ /* 0x100fe200078e0a18 */
[----:B------:R-:W-:Y:S01]  /*1170*/  ISETP.GT.U32.AND P2, PT, R24, R17, PT ;  /* 0x000000111800720c */ /* 0x000fe20003f44070 */
[----:B------:R-:W-:Y:S02]  /*1180*/  @!P5 IMAD.IADD R15, R15, 0x1, -R24 ;  /* 0x000000010f0fd824 */ /* 0x000fe400078e0a18 */
[----:B------:R-:W-:Y:S01]  /*1190*/  IMAD.HI.U32 R20, R4, R23, RZ ;  /* 0x0000001704147227 */ /* 0x000fe200078e00ff */
[----:B------:R-:W-:-:S03]  /*11a0*/  ISETP.GT.U32.AND P4, PT, R24, R13, PT ;  /* 0x0000000d1800720c */ /* 0x000fc60003f84070 */
[--C-:B------:R-:W-:Y:S01]  /*11b0*/  @!P3 IMAD.IADD R14, R14, 0x1, -R24.reuse ;  /* 0x000000010e0eb824 */ /* 0x100fe200078e0a18 */
[----:B------:R-:W-:Y:S01]  /*11c0*/  ISETP.GT.U32.AND P3, PT, R24, R12, PT ;  /* 0x0000000c1800720c */ /* 0x000fe20003f64070 */
[----:B------:R-:W-:Y:S01]  /*11d0*/  @!P6 IMAD.IADD R16, R16, 0x1, -R24 ;  /* 0x000000011010e824 */ /* 0x000fe200078e0a18 */
[C---:B------:R-:W-:Y:S01]  /*11e0*/  ISETP.GT.U32.AND P6, PT, R24.reuse, R15, PT ;  /* 0x0000000f1800720c */ /* 0x040fe20003fc4070 */
[----:B------:R-:W-:Y:S01]  /*11f0*/  IMAD.MOV R20, RZ, RZ, -R20 ;  /* 0x000000ffff147224 */ /* 0x000fe200078e0a14 */
[C---:B------:R-:W-:Y:S01]  /*1200*/  ISETP.GT.U32.AND P5, PT, R24.reuse, R14, PT ;  /* 0x0000000e1800720c */ /* 0x040fe20003fa4070 */
[----:B------:R-:W-:Y:S02]  /*1210*/  IMAD.MOV R21, RZ, RZ, -R21 ;  /* 0x000000ffff157224 */ /* 0x000fe400078e0a15 */
[----:B------:R-:W-:Y:S02]  /*1220*/  IMAD R20, R24, R20, R23 ;  /* 0x0000001418147224 */ /* 0x000fe400078e0217 */
[----:B------:R-:W-:-:S02]  /*1230*/  IMAD.MOV.U32 R23, RZ, RZ, R22 ;  /* 0x000000ffff177224 */ /* 0x000fc400078e0016 */
[----:B------:R-:W-:Y:S02]  /*1240*/  @!P2 IMAD.IADD R17, R17, 0x1, -R24 ;  /* 0x000000011111a824 */ /* 0x000fe400078e0a18 */
[----:B------:R-:W-:Y:S01]  /*1250*/  @!P1 IMAD.MOV R11, RZ, RZ, -R11 ;  /* 0x000000ffff0b9224 */ /* 0x000fe200078e0a0b */
[C---:B------:R-:W-:Y:S01]  /*1260*/  ISETP.GT.U32.AND P1, PT, R24.reuse, R16, PT ;  /* 0x000000101800720c */ /* 0x040fe20003f24070 */
[----:B------:R-:W-:Y:S01]  /*1270*/  IMAD R21, R24, R21, R25 ;  /* 0x0000001518157224 */ /* 0x000fe200078e0219 */
[----:B------:R-:W-:Y:S01]  /*1280*/  IABS R25, R3 ;  /* 0x0000000300197213 */ /* 0x000fe20000000000 */
[----:B------:R-:W-:Y:S01]  /*1290*/  IMAD.HI.U32 R8, R4, R23, RZ ;  /* 0x0000001704087227 */ /* 0x000fe200078e00ff */
[----:B------:R-:W-:-:S03]  /*12a0*/  ISETP.GT.U32.AND P2, PT, R24, R17, PT ;  /* 0x000000111800720c */ /* 0x000fc60003f44070 */
[--C-:B------:R-:W-:Y:S01]  /*12b0*/  @!P4 IMAD.IADD R13, R13, 0x1, -R24.reuse ;  /* 0x000000010d0dc824 */ /* 0x100fe200078e0a18 */
[----:B------:R-:W-:Y:S01]  /*12c0*/  ISETP.GT.U32.AND P4, PT, R24, R19, PT ;  /* 0x000000131800720c */ /* 0x000fe20003f84070 */
[----:B------:R-:W-:Y:S01]  /*12d0*/  @!P3 IMAD.IADD R12, R12, 0x1, -R24 ;  /* 0x000000010c0cb824 */ /* 0x000fe200078e0a18 */
[C---:B------:R-:W-:Y:S01]  /*12e0*/  ISETP.GT.U32.AND P3, PT, R24.reuse, R18, PT ;  /* 0x000000121800720c */ /* 0x040fe20003f64070 */
[----:B------:R-:W-:Y:S02]  /*12f0*/  IMAD.MOV R8, RZ, RZ, -R8 ;  /* 0x000000ffff087224 */ /* 0x000fe400078e0a08 */
[----:B------:R-:W-:Y:S01]  /*1300*/  @!P6 IMAD.IADD R15, R15, 0x1, -R24 ;  /* 0x000000010f0fe824 */ /* 0x000fe200078e0a18 */
[----:B------:R-:W-:Y:S01]  /*1310*/  ISETP.GT.U32.AND P6, PT, R24, R21, PT ;  /* 0x000000151800720c */ /* 0x000fe20003fc4070 */
[----:B------:R-:W-:-:S04]  /*1320*/  IMAD.HI.U32 R4, R4, R25, RZ ;  /* 0x0000001904047227 */ /* 0x000fc800078e00ff */
[----:B------:R-:W-:Y:S01]  /*1330*/  IMAD R22, R24, R8, R23 ;  /* 0x0000000818167224 */ /* 0x000fe200078e0217 */
[----:B------:R-:W-:Y:S01]  /*1340*/  LOP3.LUT R8, RZ, R27, RZ, 0x33, !PT ;  /* 0x0000001bff087212 */ /* 0x000fe200078e33ff */
[----:B------:R-:W-:Y:S02]  /*1350*/  IMAD.MOV R4, RZ, RZ, -R4 ;  /* 0x000000ffff047224 */ /* 0x000fe400078e0a04 */
[--C-:B------:R-:W-:Y:S01]  /*1360*/  @!P5 IMAD.IADD R14, R14, 0x1, -R24.reuse ;  /* 0x000000010e0ed824 */ /* 0x100fe200078e0a18 */
[----:B------:R-:W-:Y:S01]  /*1370*/  ISETP.GT.U32.AND P5, PT, R24, R20, PT ;  /* 0x000000141800720c */ /* 0x000fe20003fa4070 */
[--C-:B------:R-:W-:Y:S01]  /*1380*/  @!P1 IMAD.IADD R16, R16, 0x1, -R24.reuse ;  /* 0x0000000110109824 */ /* 0x100fe200078e0a18 */
[C---:B------:R-:W-:Y:S01]  /*1390*/  ISETP.GT.U32.AND P1, PT, R24.reuse, R22, PT ;  /* 0x000000161800720c */ /* 0x040fe20003f24070 */
[----:B------:R-:W-:Y:S01]  /*13a0*/  IMAD R23, R24, R4, R25 ;  /* 0x0000000418177224 */ /* 0x000fe200078e0219 */
[----:B------:R-:W-:Y:S01]  /*13b0*/  SHF.R.S32.HI R4, RZ, 0x1f, R139 ;  /* 0x0000001fff047819 */ /* 0x000fe2000001148b */
[--C-:B------:R-:W-:Y:S01]  /*13c0*/  @!P2 IMAD.IADD R17, R17, 0x1, -R24.reuse ;  /* 0x000000011111a824 */ /* 0x100fe200078e0a18 */
[----:B------:R-:W-:Y:S01]  /*13d0*/  ISETP.GE.AND P2, PT, R28, RZ, PT ;  /* 0x000000ff1c00720c */ /* 0x000fe20003f46270 */
[--C-:B------:R-:W-:Y:S01]  /*13e0*/  @!P4 IMAD.IADD R19, R19, 0x1, -R24.reuse ;  /* 0x000000011313c824 */ /* 0x100fe200078e0a18 */
[----:B------:R-:W-:Y:S01]  /*13f0*/  ISETP.GE.AND P4, PT, R30, RZ, PT ;  /* 0x000000ff1e00720c */ /* 0x000fe20003f86270 */
[--C-:B------:R-:W-:Y:S01]  /*1400*/  @!P3 IMAD.IADD R18, R18, 0x1, -R24.reuse ;  /* 0x000000011212b824 */ /* 0x100fe200078e0a18 */
[----:B------:R-:W-:Y:S01]  /*1410*/  ISETP.GE.AND P3, PT, R29, RZ, PT ;  /* 0x000000ff1d00720c */ /* 0x000fe20003f66270 */
[--C-:B------:R-:W-:Y:S01]  /*1420*/  @!P6 IMAD.IADD R21, R21, 0x1, -R24.reuse ;  /* 0x000000011515e824 */ /* 0x100fe200078e0a18 */
[----:B------:R-:W-:Y:S01]  /*1430*/  ISETP.GT.U32.AND P6, PT, R24, R23, PT ;  /* 0x000000171800720c */ /* 0x000fe20003fc4070 */
[--C-:B------:R-:W-:Y:S01]  /*1440*/  @!P5 IMAD.IADD R20, R20, 0x1, -R24.reuse ;  /* 0x000000011414d824 */ /* 0x100fe200078e0a18 */
[----:B------:R-:W-:Y:S01]  /*1450*/  ISETP.GE.AND P5, PT, R26, RZ, PT ;  /* 0x000000ff1a00720c */ /* 0x000fe20003fa6270 */
[----:B------:R-:W-:Y:S01]  /*1460*/  @!P1 IMAD.IADD R22, R22, 0x1, -R24 ;  /* 0x0000000116169824 */ /* 0x000fe200078e0a18 */
[C---:B------:R-:W-:Y:S01]  /*1470*/  ISETP.GT.U32.AND P1, PT, R24.reuse, R19, PT ;  /* 0x000000131800720c */ /* 0x040fe20003f24070 */
[----:B------:R-:W-:Y:S01]  /*1480*/  @!P0 IMAD.MOV R12, RZ, RZ, -R12 ;  /* 0x000000ffff0c8224 */ /* 0x000fe200078e0a0c */
[C---:B------:R-:W-:Y:S01]  /*1490*/  ISETP.GT.U32.AND P0, PT, R24.reuse, R18, PT ;  /* 0x000000121800720c */ /* 0x040fe20003f04070 */
[----:B------:R-:W-:Y:S01]  /*14a0*/  @!P2 IMAD.MOV R13, RZ, RZ, -R13 ;  /* 0x000000ffff0da224 */ /* 0x000fe200078e0a0d */
[C---:B------:R-:W-:Y:S01]  /*14b0*/  ISETP.GT.U32.AND P2, PT, R24.reuse, R20, PT ;  /* 0x000000141800720c */ /* 0x040fe20003f44070 */
[----:B------:R-:W-:Y:S01]  /*14c0*/  @!P4 IMAD.MOV R15, RZ, RZ, -R15 ;  /* 0x000000ffff0fc224 */ /* 0x000fe200078e0a0f */
[C---:B------:R-:W-:Y:S01]  /*14d0*/  ISETP.GT.U32.AND P4, PT, R24.reuse, R22, PT ;  /* 0x000000161800720c */ /* 0x040fe20003f84070 */
[----:B------:R-:W-:Y:S01]  /*14e0*/  @!P3 IMAD.MOV R14, RZ, RZ, -R14 ;  /* 0x000000ffff0eb224 */ /* 0x000fe200078e0a0e */
[----:B------:R-:W-:Y:S01]  /*14f0*/  ISETP.GT.U32.AND P3, PT, R24, R21, PT ;  /* 0x000000151800720c */ /* 0x000fe20003f64070 */
[----:B------:R-:W-:Y:S01]  /*1500*/  @!P6 IMAD.IADD R23, R23, 0x1, -R24 ;  /* 0x000000011717e824 */ /* 0x000fe200078e0a18 */
[----:B------:R-:W-:Y:S01]  /*1510*/  ISETP.GE.AND P6, PT, R31, RZ, PT ;  /* 0x000000ff1f00720c */ /* 0x000fe20003fc6270 */
[----:B------:R-:W-:Y:S01]  /*1520*/  @!P5 IMAD.MOV R16, RZ, RZ, -R16 ;  /* 0x000000ffff10d224 */ /* 0x000fe200078e0a10 */
[----:B------:R-:W-:Y:S01]  /*1530*/  LEA.HI R139, R4, R139, RZ, 0x7 ;  /* 0x0000008b048b7211 */ /* 0x000fe200078f38ff */
[--C-:B------:R-:W-:Y:S01]  /*1540*/  @!P1 IMAD.IADD R19, R19, 0x1, -R24.reuse ;  /* 0x0000000113139824 */ /* 0x100fe200078e0a18 */
[----:B------:R-:W-:Y:S01]  /*1550*/  ISETP.GT.U32.AND P5, PT, R24, R23, PT ;  /* 0x000000171800720c */ /* 0x000fe20003fa4070 */
[--C-:B------:R-:W-:Y:S01]  /*1560*/  @!P0 IMAD.IADD R18, R18, 0x1, -R24.reuse ;  /* 0x0000000112128824 */ /* 0x100fe200078e0a18 */
[----:B------:R-:W-:Y:S01]  /*1570*/  ISETP.GE.AND P0, PT, R32, RZ, PT ;  /* 0x000000ff2000720c */ /* 0x000fe20003f06270 */
[--C-:B------:R-:W-:Y:S01]  /*1580*/  @!P2 IMAD.IADD R20, R20, 0x1, -R24.reuse ;  /* 0x000000011414a824 */ /* 0x100fe200078e0a18 */
[----:B------:R-:W-:Y:S01]  /*1590*/  ISETP.GE.AND P2, PT, R34, RZ, PT ;  /* 0x000000ff2200720c */ /* 0x000fe20003f46270 */
[--C-:B------:R-:W-:Y:S01]  /*15a0*/  @!P4 IMAD.IADD R22, R22, 0x1, -R24.reuse ;  /* 0x000000011616c824 */ /* 0x100fe200078e0a18 */
[----:B------:R-:W-:Y:S01]  /*15b0*/  ISETP.GE.AND P4, PT, R36, RZ, PT ;  /* 0x000000ff2400720c */ /* 0x000fe20003f86270 */
[--C-:B------:R-:W-:Y:S01]  /*15c0*/  @!P3 IMAD.IADD R21, R21, 0x1, -R24.reuse ;  /* 0x000000011515b824 */ /* 0x100fe200078e0a18 */
[----:B------:R-:W-:Y:S01]  /*15d0*/  ISETP.GE.AND P1, PT, R33, RZ, PT ;  /* 0x000000ff2100720c */ /* 0x000fe20003f26270 */
[----:B------:R-:W-:Y:S01]  /*15e0*/  @!P6 IMAD.MOV R17, RZ, RZ, -R17 ;  /* 0x000000ffff11e224 */ /* 0x000fe200078e0a11 */
[----:B------:R-:W-:Y:S01]  /*15f0*/  ISETP.GE.AND P3, PT, R35, RZ, PT ;  /* 0x000000ff2300720c */ /* 0x000fe20003f66270 */
[C---:B------:R-:W-:Y:S01]  /*1600*/  IMAD R30, R6.reuse, UR7, RZ ;  /* 0x00000007061e7c24 */ /* 0x040fe2000f8e02ff */
[----:B------:R-:W-:Y:S01]  /*1610*/  ISETP.GE.AND P6, PT, R3, RZ, PT ;  /* 0x000000ff0300720c */ /* 0x000fe20003fc6270 */
[----:B------:R-:W-:Y:S01]  /*1620*/  @!P5 IMAD.IADD R23, R23, 0x1, -R24 ;  /* 0x000000011717d824 */ /* 0x000fe200078e0a18 */
[----:B------:R-:W-:Y:S01]  /*1630*/  LOP3.LUT R4, R6, 0x40, RZ, 0xfc, !PT ;  /* 0x0000004006047812 */ /* 0x000fe200078efcff */
[----:B------:R-:W-:Y:S01]  /*1640*/  @!P0 IMAD.MOV R18, RZ, RZ, -R18 ;  /* 0x000000ffff128224 */ /* 0x000fe200078e0a12 */
[----:B------:R-:W-:Y:S01]  /*1650*/  ISETP.NE.AND P5, PT, R27, RZ, PT ;  /* 0x000000ff1b00720c */ /* 0x000fe20003fa5270 */
[----:B------:R-:W-:Y:S01]  /*1660*/  @!P2 IMAD.MOV R20, RZ, RZ, -R20 ;  /* 0x000000ffff14a224 */ /* 0x000fe200078e0a14 */
[----:B------:R-:W-:Y:S01]  /*1670*/  LOP3.LUT R28, R2, 0x52, RZ, 0xfc, !PT ;  /* 0x00000052021c7812 */ /* 0x000fe200078efcff */
[----:B------:R-:W-:Y:S01]  /*1680*/  @!P4 IMAD.MOV R22, RZ, RZ, -R22 ;  /* 0x000000ffff16c224 */ /* 0x000fe200078e0a16 */
[C---:B------:R-:W-:Y:S01]  /*1690*/  SEL R5, R8.reuse, R5, !P5 ;  /* 0x0000000508057207 */ /* 0x040fe20006800000 */
[----:B------:R-:W-:Y:S01]  /*16a0*/  @!P1 IMAD.MOV R19, RZ, RZ, -R19 ;  /* 0x000000ffff139224 */ /* 0x000fe200078e0a13 */
[C---:B------:R-:W-:Y:S01]  /*16b0*/  SEL R10, R8.reuse, R10, !P5 ;  /* 0x0000000a080a7207 */ /* 0x040fe20006800000 */
[----:B------:R-:W-:Y:S01]  /*16c0*/  @!P3 IMAD.MOV R21, RZ, RZ, -R21 ;  /* 0x000000ffff15b224 */ /* 0x000fe200078e0a15 */
[C---:B------:R-:W-:Y:S01]  /*16d0*/  SEL R12, R8.reuse, R12, !P5 ;  /* 0x0000000c080c7207 */ /* 0x040fe20006800000 */
[----:B------:R-:W-:Y:S01]  /*16e0*/  @!P6 IMAD.MOV R23, RZ, RZ, -R23 ;  /* 0x000000ffff17e224 */ /* 0x000fe200078e0a17 */
[----:B------:R-:W-:Y:S01]  /*16f0*/  SEL R14, R8, R14, !P5 ;  /* 0x0000000e080e7207 */ /* 0x000fe20006800000 */
[----:B------:R-:W-:Y:S01]  /*1700*/  IMAD R4, R4, UR7, RZ ;  /* 0x0000000704047c24 */ /* 0x000fe2000f8e02ff */
[C---:B------:R-:W-:Y:S01]  /*1710*/  SEL R16, R8.reuse, R16, !P5 ;  /* 0x0000001008107207 */ /* 0x040fe20006800000 */
[----:B------:R-:W-:Y:S01]  /*1720*/  IMAD R7, R7, UR4, RZ ;  /* 0x0000000407077c24 */ /* 0x000fe2000f8e02ff */
[----:B------:R-:W-:Y:S01]  /*1730*/  SEL R18, R8, R18, !P5 ;  /* 0x0000001208127207 */ /* 0x000fe20006800000 */
[----:B------:R-:W-:Y:S01]  /*1740*/  IMAD.WIDE R62, R4, 0x2, RZ ;  /* 0x00000002043e7825 */ /* 0x000fe200078e02ff */
[C---:B------:R-:W-:Y:S01]  /*1750*/  SEL R20, R8.reuse, R20, !P5 ;  /* 0x0000001408147207 */ /* 0x040fe20006800000 */
[----:B------:R-:W-:Y:S01]  /*1760*/  USHF.L.U32 UR7, UR7, 0x7, URZ ;  /* 0x0000000707077899 */ /* 0x000fe2000800063f */
[----:B------:R-:W-:Y:S01]  /*1770*/  SEL R22, R8, R22, !P5 ;  /* 0x0000001608167207 */ /* 0x000fe20006800000 */
[----:B------:R-:W-:Y:S01]  /*1780*/  IMAD.WIDE R30, R30, 0x2, RZ ;  /* 0x000000021e1e7825 */ /* 0x000fe200078e02ff */
[----:B------:R-:W-:-:S02]  /*1790*/  SEL R9, R8, R9, !P5 ;  /* 0x0000000908097207 */ /* 0x000fc40006800000 */
[C---:B------:R-:W-:Y:S01]  /*17a0*/  SEL R11, R8.reuse, R11, !P5 ;  /* 0x0000000b080b7207 */ /* 0x040fe20006800000 */
[----:B------:R-:W-:Y:S01]  /*17b0*/  IMAD R61, R5, UR5, RZ ;  /* 0x00000005053d7c24 */ /* 0x000fe2000f8e02ff */
[----:B------:R-:W-:Y:S01]  /*17c0*/  SEL R13, R8, R13, !P5 ;  /* 0x0000000d080d7207 */ /* 0x000fe20006800000 */
        /* <DEDUP_REMOVED lines=11> */
[----:B------:R-:W-:Y:S01]  /*1880*/  LEA R126, P0, R7, UR8, 0x1 ;  /* 0x00000008077e7c11 */ /* 0x000fe2000f8008ff */
[----:B------:R-:W-:Y:S01]  /*1890*/  IMAD R33, R22, UR5, RZ ;  /* 0x0000000516217c24 */ /* 0x000fe2000f8e02ff */
[C---:B------:R-:W-:Y:S01]  /*18a0*/  LOP3.LUT R29, R2.reuse, 0x54, RZ, 0xfc, !PT ;  /* 0x00000054021d7812 */ /* 0x040fe200078efcff */
[----:B------:R-:W-:Y:S01]  /*18b0*/  IMAD R9, R9, UR5, RZ ;  /* 0x0000000509097c24 */ /* 0x000fe2000f8e02ff */
[----:B------:R-:W-:Y:S01]  /*18c0*/  LEA.HI.X.SX32 R127, R7, UR9, 0x1, P0 ;  /* 0x00000009077f7c11 */ /* 0x000fe200080f0eff */
[----:B------:R-:W-:Y:S01]  /*18d0*/  IMAD R11, R11, UR5, RZ ;  /* 0x000000050b0b7c24 */ /* 0x000fe2000f8e02ff */
[C---:B------:R-:W-:Y:S01]  /*18e0*/  LOP3.LUT R25, R2.reuse, 0x4c, RZ, 0xfc, !PT ;  /* 0x0000004c02197812 */ /* 0x040fe200078efcff */
        /* <DEDUP_REMOVED lines=9> */
[----:B------:R-:W-:Y:S01]  /*1980*/  LOP3.LUT R7, R2, 0x28, RZ, 0xfc, !PT ;  /* 0x0000002802077812 */ /* 0x000fe200078efcff */
[----:B------:R-:W-:Y:S01]  /*1990*/  IMAD R5, R8, UR5, RZ ;  /* 0x0000000508057c24 */ /* 0x000fe2000f8e02ff */
[C---:B------:R-:W-:Y:S01]  /*19a0*/  LOP3.LUT R8, R2.reuse, 0x2a, RZ, 0xfc, !PT ;  /* 0x0000002a02087812 */ /* 0x040fe200078efcff */
[--C-:B------:R-:W-:Y:S01]  /*19b0*/  IMAD.WIDE R124, R61, 0x2, R62.reuse ;  /* 0x000000023d7c7825 */ /* 0x100fe200078e023e */
[C---:B------:R-:W-:Y:S01]  /*19c0*/  LOP3.LUT R10, R2.reuse, 0x2e, RZ, 0xfc, !PT ;  /* 0x0000002e020a7812 */ /* 0x040fe200078efcff */
[----:B------:R-:W-:Y:S01]  /*19d0*/  ULDC UR8, c[0x0][0x230] ;  /* 0x00008c0000087ab9 */ /* 0x000fe20000000800 */
[C---:B------:R-:W-:Y:S01]  /*19e0*/  LOP3.LUT R12, R2.reuse, 0x32, RZ, 0xfc, !PT ;  /* 0x00000032020c7812 */ /* 0x040fe200078efcff */
[--C-:B------:R-:W-:Y:S01]  /*19f0*/  IMAD.WIDE R120, R57, 0x2, R62.reuse ;  /* 0x0000000239787825 */ /* 0x100fe200078e023e */
[C---:B------:R-:W-:Y:S01]  /*1a00*/  LOP3.LUT R14, R2.reuse, 0x36, RZ, 0xfc, !PT ;  /* 0x00000036020e7812 */ /* 0x040fe200078efcff */
[----:B------:R-:W-:Y:S01]  /*1a10*/  ULDC.64 UR4, c[0x0][0x218] ;  /* 0x0000860000047ab9 */ /* 0x000fe20000000a00 */
[C---:B------:R-:W-:Y:S01]  /*1a20*/  LOP3.LUT R16, R2.reuse, 0x3a, RZ, 0xfc, !PT ;  /* 0x0000003a02107812 */ /* 0x040fe200078efcff */
[----:B------:R-:W-:Y:S01]  /*1a30*/  IMAD.WIDE R116, R53, 0x2, R62 ;  /* 0x0000000235747825 */ /* 0x000fe200078e023e */
[----:B------:R-:W-:-:S02]  /*1a40*/  LOP3.LUT R18, R2, 0x3e, RZ, 0xfc, !PT ;  /* 0x0000003e02127812 */ /* 0x000fc400078efcff */
[C---:B------:R-:W-:Y:S01]  /*1a50*/  LOP3.LUT R20, R2.reuse, 0x42, RZ, 0xfc, !PT ;  /* 0x0000004202147812 */ /* 0x040fe200078efcff */
[--C-:B------:R-:W-:Y:S01]  /*1a60*/  IMAD.WIDE R80, R49, 0x2, R62.reuse ;  /* 0x0000000231507825 */ /* 0x100fe200078e023e */
[C---:B------:R-:W-:Y:S02]  /*1a70*/  LOP3.LUT R22, R2.reuse, 0x46, RZ, 0xfc, !PT ;  /* 0x0000004602167812 */ /* 0x040fe400078efcff */
[C---:B------:R-:W-:Y:S01]  /*1a80*/  LOP3.LUT R23, R2.reuse, 0x48, RZ, 0xfc, !PT ;  /* 0x0000004802177812 */ /* 0x040fe200078efcff */
[----:B------:R-:W-:Y:S01]  /*1a90*/  IMAD.WIDE R76, R45, 0x2, R62 ;  /* 0x000000022d4c7825 */ /* 0x000fe200078e023e */
[----:B------:R-:W-:Y:S02]  /*1aa0*/  LOP3.LUT R24, R2, 0x4a, RZ, 0xfc, !PT ;  /* 0x0000004a02187812 */ /* 0x000fe400078efcff */
[----:B------:R-:W-:Y:S01]  /*1ab0*/  SHF.R.S32.HI R139, RZ, 0x7, R139 ;  /* 0x00000007ff8b7819 */ /* 0x000fe2000001148b */
[----:B------:R-:W-:-:S04]  /*1ac0*/  IMAD.WIDE R72, R41, 0x2, R62 ;  /* 0x0000000229487825 */ /* 0x000fc800078e023e */
        /* <DEDUP_REMOVED lines=10> */
[----:B------:R-:W-:Y:S01]  /*1b70*/  IMAD.WIDE R58, R9, 0x2, R30 ;  /* 0x00000002093a7825 */ /* 0x000fe200078e021e */
[----:B------:R-:W-:-:S03]  /*1b80*/  LOP3.LUT R9, R2, 0x2c, RZ, 0xfc, !PT ;  /* 0x0000002c02097812 */ /* 0x000fc600078efcff */
        /* <DEDUP_REMOVED lines=19> */
[----:B------:R-:W-:-:S04]  /*1cc0*/  IMAD.WIDE R62, R5, 0x2, R62 ;  /* 0x00000002053e7825 */ /* 0x000fc800078e023e */
[----:B------:R-:W-:Y:S01]  /*1cd0*/  IMAD.WIDE R30, R5, 0x2, R30 ;  /* 0x00000002051e7825 */ /* 0x000fe200078e021e */
[----:B------:R-:W-:-:S03]  /*1ce0*/  LOP3.LUT R5, R2, 0x24, RZ, 0xfc, !PT ;  /* 0x0000002402057812 */ /* 0x000fc600078efcff */
[-C--:B------:R-:W-:Y:S02]  /*1cf0*/  IMAD R84, R129, R85.reuse, RZ ;  /* 0x0000005581547224 */ /* 0x080fe400078e02ff */
[-C--:B------:R-:W-:Y:S02]  /*1d00*/  IMAD R87, R128, R85.reuse, RZ ;  /* 0x0000005580577224 */ /* 0x080fe400078e02ff */
[-C--:B------:R-:W-:Y:S02]  /*1d10*/  IMAD R86, R29, R85.reuse, RZ ;  /* 0x000000551d567224 */ /* 0x080fe400078e02ff */
[-C--:B------:R-:W-:Y:S02]  /*1d20*/  IMAD R84, R28, R85.reuse, RZ ;  /* 0x000000551c547224 */ /* 0x080fe400078e02ff */
[-C--:B------:R-:W-:Y:S02]  /*1d30*/  IMAD R87, R27, R85.reuse, RZ ;  /* 0x000000551b577224 */ /* 0x080fe400078e02ff */
[----:B------:R-:W-:-:S02]  /*1d40*/  IMAD R86, R26, R85, RZ ;  /* 0x000000551a567224 */ /* 0x000fc400078e02ff */
        /* <DEDUP_REMOVED lines=47> */
[----:B------:R-:W-:-:S07]  /*2040*/  IMAD R218, R214, R85, RZ ;  /* 0x00000055d6da7224 */ /* 0x000fce00078e02ff */
.L_x_1:
[----:B------:R-:W0:Y:S01]  /*2050*/  LDC R84, c[0x0][0x238] ;  /* 0x00008e00ff547b82 */ /* 0x000e220000000800 */
[----:B------:R-:W-:Y:S01]  /*2060*/  ISETP.GE.AND P1, PT, R214, UR8, PT ;  /* 0x00000008d6007c0c */ /* 0x000fe2000bf26270 */
[----:B------:R-:W-:Y:S01]  /*2070*/  IMAD.WIDE R86, R218, 0x2, R126 ;  /* 0x00000002da567825 */ /* 0x000fe200078e027e */
[----:B------:R-:W-:Y:S02]  /*2080*/  ISETP.GE.AND P0, PT, R2, UR8, PT ;  /* 0x0000000802007c0c */ /* 0x000fe4000bf06270 */
[----:B------:R-:W-:Y:S02]  /*2090*/  PRMT R155, RZ, 0x7610, R155 ;  /* 0x00007610ff9b7816 */ /* 0x000fe4000000009b */
[----:B------:R-:W-:Y:S02]  /*20a0*/  ISETP.GE.AND P2, PT, R210, UR8, PT ;  /* 0x00000008d2007c0c */ /* 0x000fe4000bf46270 */
[----:B------:R-:W-:Y:S01]  /*20b0*/  PRMT R180, RZ, 0x7610, R180 ;  /* 0x00007610ffb47816 */ /* 0x000fe200000000b4 */
[----:B------:R-:W-:Y:S01]  /*20c0*/  IMAD.WIDE R90, R221, 0x2, R126 ;  /* 0x00000002dd5a7825 */ /* 0x000fe200078e027e */
[----:B------:R-:W-:Y:S01]  /*20d0*/  ISETP.GE.AND P3, PT, R209, UR8, PT ;  /* 0x00000008d1007c0c */ /* 0x000fe2000bf66270 */
[----:B------:R-:W1:Y:S02]  /*20e0*/  LDC R164, c[0x0][0x238] ;  /* 0x00008e00ffa47b82 */ /* 0x000e640000000800 */
[----:B------:R2:W3:Y:S01]  /*20f0*/  @!P1 LDG.E.U16 R155, desc[UR10][R86.64] ;  /* 0x0000000a569b9981 */ /* 0x0004e2000c1e1500 */
[----:B------:R-:W-:-:S02]  /*2100*/  ISETP.GE.AND P1, PT, R211, UR8, PT ;  /* 0x00000008d3007c0c */ /* 0x000fc4000bf26270 */
[----:B------:R-:W-:Y:S02]  /*2110*/  PRMT R179, RZ, 0x7610, R179 ;  /* 0x00007610ffb37816 */ /* 0x000fe400000000b3 */
[----:B------:R-:W-:Y:S01]  /*2120*/  ISETP.GE.AND P4, PT, R208, UR8, PT ;  /* 0x00000008d0007c0c */ /* 0x000fe2000bf86270 */
[----:B------:R-:W-:Y:S01]  /*2130*/  IMAD.WIDE R88, R220, 0x2, R126 ;  /* 0x00000002dc587825 */ /* 0x000fe200078e027e */
[----:B------:R-:W-:Y:S01]  /*2140*/  PRMT R94, RZ, 0x7610, R94 ;  /* 0x00007610ff5e7816 */ /* 0x000fe2000000005e */
[----:B------:R-:W4:Y:S01]  /*2150*/  LDC R165, c[0x0][0x238] ;  /* 0x00008e00ffa57b82 */ /* 0x000f220000000800 */
[----:B------:R-:W5:Y:S01]  /*2160*/  @!P2 LDG.E.U16 R179, desc[UR10][R90.64] ;  /* 0x0000000a5ab3a981 */ /* 0x000f62000c1e1500 */
[----:B0-----:R-:W-:-:S04]  /*2170*/  IMAD R84, R2, R84, RZ ;  /* 0x0000005402547224 */ /* 0x001fc800078e02ff */
[----:B------:R-:W-:Y:S01]  /*2180*/  IMAD.WIDE R84, R84, 0x2, R126 ;  /* 0x0000000254547825 */ /* 0x000fe200078e027e */
[----:B------:R-:W-:Y:S01]  /*2190*/  PRMT R113, RZ, 0x7610, R113 ;  /* 0x00007610ff717816 */ /* 0x000fe20000000071 */
[----:B------:R-:W3:Y:S02]  /*21a0*/  @!P1 LDG.E.U16 R94, desc[UR10][R88.64] ;  /* 0x0000000a585e9981 */ /* 0x000ee4000c1e1500 */
[----:B------:R-:W-:Y:S01]  /*21b0*/  IMAD.WIDE R92, R222, 0x2, R126 ;  /* 0x00000002de5c7825 */ /* 0x000fe200078e027e */
[----:B------:R-:W-:Y:S01]  /*21c0*/  PRMT R107, RZ, 0x7610, R107 ;  /* 0x00007610ff6b7816 */ /* 0x000fe2000000006b */
[----:B------:R0:W5:Y:S01]  /*21d0*/  @!P0 LDG.E.U16 R180, desc[UR10][R84.64] ;  /* 0x0000000a54b48981 */ /* 0x000162000c1e1500 */
[----:B------:R-:W-:Y:S01]  /*21e0*/  ISETP.GE.AND P0, PT, R212, UR8, PT ;  /* 0x00000008d4007c0c */ /* 0x000fe2000bf06270 */
[----:B------:R-:W-:Y:S01]  /*21f0*/  IMAD.WIDE R96, R223, 0x2, R126 ;  /* 0x00000002df607825 */ /* 0x000fe200078e027e */
[----:B------:R-:W-:Y:S01]  /*2200*/  ISETP.GE.AND P2, PT, R205, UR8, PT ;  /* 0x00000008cd007c0c */ /* 0x000fe2000bf46270 */
[----:B------:R1:W3:Y:S01]  /*2210*/  @!P3 LDG.E.U16 R113, desc[UR10][R92.64] ;  /* 0x0000000a5c71b981 */ /* 0x0002e2000c1e1500 */
[----:B------:R-:W-:Y:S01]  /*2220*/  PRMT R112, RZ, 0x7610, R112 ;  /* 0x00007610ff707816 */ /* 0x000fe20000000070 */
[----:B--2---:R-:W-:Y:S01]  /*2230*/  IMAD.WIDE R86, R219, 0x2, R126 ;  /* 0x00000002db567825 */ /* 0x004fe200078e027e */
[----:B------:R-:W-:Y:S01]  /*2240*/  PRMT R178, RZ, 0x7610, R178 ;  /* 0x00007610ffb27816 */ /* 0x000fe200000000b2 */
[----:B------:R2:W3:Y:S01]  /*2250*/  @!P4 LDG.E.U16 R107, desc[UR10][R96.64] ;  /* 0x0000000a606bc981 */ /* 0x0004e2000c1e1500 */
[----:B------:R-:W-:Y:S01]  /*2260*/  PRMT R106, RZ, 0x7610, R106 ;  /* 0x00007610ff6a7816 */ /* 0x000fe2000000006a */
[----:B------:R-:W-:Y:S01]  /*2270*/  IMAD.WIDE R98, R228, 0x2, R126 ;  /* 0x00000002e4627825 */ /* 0x000fe200078e027e */
[----:B0-----:R-:W-:Y:S01]  /*2280*/  PRMT R84, RZ, 0x7610, R84 ;  /* 0x00007610ff547816 */ /* 0x001fe20000000054 */
[----:B------:R-:W0:Y:S01]  /*2290*/  LDC R198, c[0x0][0x238] ;  /* 0x00008e00ffc67b82 */ /* 0x000e220000000800 */
[----:B------:R-:W-:Y:S01]  /*22a0*/  ISETP.GE.AND P1, PT, R206, UR8, PT ;  /* 0x00000008ce007c0c */ /* 0x000fe2000bf26270 */
[----:B------:R-:W-:Y:S01]  /*22b0*/  IMAD.WIDE R90, R226, 0x2, R126 ;  /* 0x00000002e25a7825 */ /* 0x000fe200078e027e */
[----:B------:R-:W-:-:S02]  /*22c0*/  ISETP.GE.AND P3, PT, R204, UR8, PT ;  /* 0x00000008cc007c0c */ /* 0x000fc4000bf66270 */
[----:B------:R4:W3:Y:S01]  /*22d0*/  @!P0 LDG.E.U16 R84, desc[UR10][R86.64] ;  /* 0x0000000a56548981 */ /* 0x0008e2000c1e1500 */
[----:B------:R-:W-:Y:S02]  /*22e0*/  ISETP.GE.AND P0, PT, R207, UR8, PT ;  /* 0x00000008cf007c0c */ /* 0x000fe4000bf06270 */
[----:B------:R-:W-:Y:S01]  /*22f0*/  ISETP.GE.AND P4, PT, R203, UR8, PT ;  /* 0x00000008cb007c0c */ /* 0x000fe2000bf86270 */
[----:B------:R-:W3:Y:S01]  /*2300*/  @!P2 LDG.E.U16 R112, desc[UR10][R90.64] ;  /* 0x0000000a5a70a981 */ /* 0x000ee2000c1e1500 */
[----:B------:R-:W-:Y:S01]  /*2310*/  IMAD.WIDE R88, R225, 0x2, R126 ;  /* 0x00000002e1587825 */ /* 0x000fe200078e027e */
[----:B------:R-:W-:Y:S01]  /*2320*/  ISETP.GE.AND P2, PT, R196, UR8, PT ;  /* 0x00000008c4007c0c */ /* 0x000fe2000bf46270 */
[----:B------:R-:W0:Y:S01]  /*2330*/  LDC R167, c[0x0][0x238] ;  /* 0x00008e00ffa77b82 */ /* 0x000e220000000800 */
[----:B-1----:R-:W-:Y:S01]  /*2340*/  PRMT R93, RZ, 0x7610, R93 ;  /* 0x00007610ff5d7816 */ /* 0x002fe2000000005d */
[----:B--2---:R-:W-:Y:S01]  /*2350*/  IMAD.WIDE R96, R227, 0x2, R126 ;  /* 0x00000002e3607825 */ /* 0x004fe200078e027e */
[----:B------:R-:W-:Y:S01]  /*2360*/  PRMT R92, RZ, 0x7610, R92 ;  /* 0x00007610ff5c7816 */ /* 0x000fe2000000005c */
[----:B------:R-:W2:Y:S02]  /*2370*/  @!P1 LDG.E.U16 R178, desc[UR10][R88.64] ;  /* 0x0000000a58b29981 */ /* 0x000ea4000c1e1500 */
[----:B----4-:R-:W-:Y:S01]  /*2380*/  IMAD.WIDE R86, R224, 0x2, R126 ;  /* 0x00000002e0567825 */ /* 0x010fe200078e027e */
[----:B------:R-:W-:Y:S01]  /*2390*/  ISETP.GE.AND P1, PT, R200, UR8, PT ;  /* 0x00000008c8007c0c */ /* 0x000fe2000bf26270 */
[----:B------:R1:W4:Y:S01]  /*23a0*/  @!P3 LDG.E.U16 R106, desc[UR10][R96.64] ;  /* 0x0000000a606ab981 */ /* 0x000322000c1e1500 */
[----:B------:R-:W-:-:S02]  /*23b0*/  ISETP.GE.AND P3, PT, R192, UR8, PT ;  /* 0x00000008c0007c0c */ /* 0x000fc4000bf66270 */
[----:B------:R-:W-:Y:S01]  /*23c0*/  PRMT R105, RZ, 0x7610, R105 ;  /* 0x00007610ff697816 */ /* 0x000fe20000000069 */
[----:B------:R-:W4:Y:S01]  /*23d0*/  @!P0 LDG.E.U16 R93, desc[UR10][R86.64] ;  /* 0x0000000a565d8981 */ /* 0x000f22000c1e1500 */
[----:B------:R-:W-:Y:S02]  /*23e0*/  ISETP.GE.AND P0, PT, R201, UR8, PT ;  /* 0x00000008c9007c0c */ /* 0x000fe4000bf06270 */
[----:B------:R-:W-:Y:S01]  /*23f0*/  PRMT R151, RZ, 0x7610, R151 ;  /* 0x00007610ff977816 */ /* 0x000fe20000000097 */
[----:B------:R1:W4:Y:S01]  /*2400*/  @!P4 LDG.E.U16 R92, desc[UR10][R98.64] ;  /* 0x0000000a625cc981 */ /* 0x000322000c1e1500 */
[----:B------:R-:W-:Y:S01]  /*2410*/  PRMT R177, RZ, 0x7610, R177 ;  /* 0x00007610ffb17816 */ /* 0x000fe200000000b1 */
[----:B-1----:R-:W-:Y:S01]  /*2420*/  IMAD.WIDE R96, R231, 0x2, R126 ;  /* 0x00000002e7607825 */ /* 0x002fe200078e027e */
[----:B------:R-:W-:Y:S01]  /*2430*/  ISETP.GE.AND P4, PT, R190, UR8, PT ;  /* 0x00000008be007c0c */ /* 0x000fe2000bf86270 */
[----:B------:R-:W1:Y:S01]  /*2440*/  LDC R166, c[0x0][0x238] ;  /* 0x00008e00ffa67b82 */ /* 0x000e620000000800 */
[----:B------:R-:W-:Y:S01]  /*2450*/  PRMT R91, RZ, 0x7610, R91 ;  /* 0x00007610ff5b7816 */ /* 0x000fe2000000005b */
[----:B------:R-:W-:Y:S01]  /*2460*/  IMAD.WIDE R88, R230, 0x2, R126 ;  /* 0x00000002e6587825 */ /* 0x000fe200078e027e */
[----:B------:R0:W4:Y:S01]  /*2470*/  @!P2 LDG.E.U16 R105, desc[UR10][R96.64] ;  /* 0x0000000a6069a981 */ /* 0x000122000c1e1500 */
[----:B------:R-:W-:-:S02]  /*2480*/  ISETP.GE.AND P2, PT, R6, UR8, PT ;  /* 0x0000000806007c0c */ /* 0x000fc4000bf46270 */
[----:B------:R-:W-:Y:S01]  /*2490*/  IMAD.WIDE R98, R232, 0x2, R126 ;  /* 0x00000002e8627825 */ /* 0x000fe200078e027e */
[----:B------:R-:W-:Y:S01]  /*24a0*/  PRMT R176, RZ, 0x7610, R176 ;  /* 0x00007610ffb07816 */ /* 0x000fe200000000b0 */
[----:B------:R0:W4:Y:S02]  /*24b0*/  @!P1 LDG.E.U16 R151, desc[UR10][R88.64] ;  /* 0x0000000a58979981 */ /* 0x000124000c1e1500 */
[----:B------:R-:W-:Y:S01]  /*24c0*/  IMAD.WIDE R114, R233, 0x2, R126 ;  /* 0x00000002e9727825 */ /* 0x000fe200078e027e */
[----:B------:R-:W-:Y:S01]  /*24d0*/  PRMT R104, RZ, 0x7610, R104 ;  /* 0x00007610ff687816 */ /* 0x000fe20000000068 */
[----:B------:R0:W4:Y:S01]  /*24e0*/  @!P3 LDG.E.U16 R91, desc[UR10][R98.64] ;  /* 0x0000000a625bb981 */ /* 0x000122000c1e1500 */
[----:B------:R-:W-:Y:S01]  /*24f0*/  PRMT R175, RZ, 0x7610, R175 ;  /* 0x00007610ffaf7816 */ /* 0x000fe200000000af */
[--C-:B------:R-:W-:Y:S01]  /*2500*/  IMAD.WIDE R86, R229, 0x2, R126.reuse ;  /* 0x00000002e5567825 */ /* 0x100fe200078e027e */
[----:B------:R-:W-:Y:S01]  /*2510*/  ISETP.GE.AND P1, PT, R5, UR8, PT ;  /* 0x0000000805007c0c */ /* 0x000fe2000bf26270 */
[----:B------:R-:W3:Y:S01]  /*2520*/  @!P4 LDG.E.U16 R176, desc[UR10][R114.64] ;  /* 0x0000000a72b0c981 */ /* 0x000ee2000c1e1500 */
[----:B------:R-:W-:Y:S01]  /*2530*/  ISETP.GE.AND P3, PT, R7, UR8, PT ;  /* 0x0000000807007c0c */ /* 0x000fe2000bf66270 */
[----:B0-----:R-:W-:Y:S01]  /*2540*/  IMAD.WIDE R96, R236, 0x2, R126 ;  /* 0x00000002ec607825 */ /* 0x001fe200078e027e */
[----:B------:R-:W-:Y:S01]  /*2550*/  PRMT R90, RZ, 0x7610, R90 ;  /* 0x00007610ff5a7816 */ /* 0x000fe2000000005a */
[----:B------:R0:W4:Y:S01]  /*2560*/  @!P0 LDG.E.U16 R177, desc[UR10][R86.64] ;  /* 0x0000000a56b18981 */ /* 0x000122000c1e1500 */
[----:B------:R-:W-:-:S02]  /*2570*/  ISETP.GE.AND P0, PT, R4, UR8, PT ;  /* 0x0000000804007c0c */ /* 0x000fc4000bf06270 */
[----:B------:R-:W-:Y:S02]  /*2580*/  PRMT R150, RZ, 0x7610, R150 ;  /* 0x00007610ff967816 */ /* 0x000fe40000000096 */
[----:B------:R-:W-:Y:S01]  /*2590*/  PRMT R154, RZ, 0x7610, R154 ;  /* 0x00007610ff9a7816 */ /* 0x000fe2000000009a */
[----:B------:R-:W3:Y:S01]  /*25a0*/  @!P2 LDG.E.U16 R90, desc[UR10][R96.64] ;  /* 0x0000000a605aa981 */ /* 0x000ee2000c1e1500 */
[----:B------:R-:W-:Y:S01]  /*25b0*/  ISETP.GE.AND P4, PT, R8, UR8, PT ;  /* 0x0000000808007c0c */ /* 0x000fe2000bf86270 */
[--C-:B------:R-:W-:Y:S01]  /*25c0*/  IMAD.WIDE R88, R235, 0x2, R126.reuse ;  /* 0x00000002eb587825 */ /* 0x100fe200078e027e */
[----:B------:R-:W-:Y:S01]  /*25d0*/  ISETP.GE.AND P2, PT, R9, UR8, PT ;  /* 0x0000000809007c0c */ /* 0x000fe2000bf46270 */
[----:B------:R-:W1:Y:S02]  /*25e0*/  LDC R215, c[0x0][0x238] ;  /* 0x00008e00ffd77b82 */ /* 0x000e640000000800 */
[--C-:B------:R-:W-:Y:S01]  /*25f0*/  IMAD.WIDE R98, R237, 0x2, R126.reuse ;  /* 0x00000002ed627825 */ /* 0x100fe200078e027e */
[----:B------:R-:W3:Y:S03]  /*2600*/  @!P1 LDG.E.U16 R104, desc[UR10][R88.64] ;  /* 0x0000000a58689981 */ /* 0x000ee6000c1e1500 */
[----:B0-----:R-:W-:Y:S01]  /*2610*/  IMAD.WIDE R86, R234, 0x2, R126 ;  /* 0x00000002ea567825 */ /* 0x001fe200078e027e */
[----:B------:R0:W3:Y:S01]  /*2620*/  @!P3 LDG.E.U16 R175, desc[UR10][R98.64] ;  /* 0x0000000a62afb981 */ /* 0x0000e2000c1e1500 */
[----:B------:R-:W-:-:S02]  /*2630*/  ISETP.GE.AND P1, PT, R13, UR8, PT ;  /* 0x000000080d007c0c */ /* 0x000fc4000bf26270 */
[----:B------:R-:W-:Y:S01]  /*2640*/  IMAD.WIDE R114, R239, 0x2, R126 ;  /* 0x00000002ef727825 */ /* 0x000fe200078e027e */
[----:B------:R0:W3:Y:S01]  /*2650*/  @!P0 LDG.E.U16 R150, desc[UR10][R86.64] ;  /* 0x0000000a56968981 */ /* 0x0000e2000c1e1500 */
[----:B------:R-:W-:-:S03]  /*2660*/  ISETP.GE.AND P3, PT, R10, UR8, PT ;  /* 0x000000080a007c0c */ /* 0x000fc6000bf66270 */
[----:B------:R0:W3:Y:S02]  /*2670*/  @!P4 LDG.E.U16 R154, desc[UR10][R114.64] ;  /* 0x0000000a729ac981 */ /* 0x0000e4000c1e1500 */
[----:B0-----:R-:W-:Y:S01]  /*2680*/  PRMT R99, RZ, 0x7610, R99 ;  /* 0x00007610ff637816 */ /* 0x001fe20000000063 */
[----:B------:R-:W-:Y:S01]  /*2690*/  IMAD.WIDE R86, R240, 0x2, R126 ;  /* 0x00000002f0567825 */ /* 0x000fe200078e027e */
[----:B------:R-:W-:Y:S02]  /*26a0*/  ISETP.GE.AND P4, PT, R11, UR8, PT ;  /* 0x000000080b007c0c */ /* 0x000fe4000bf86270 */
[----:B------:R-:W-:Y:S02]  /*26b0*/  ISETP.GE.AND P0, PT, R14, UR8, PT ;  /* 0x000000080e007c0c */ /* 0x000fe4000bf06270 */
[----:B------:R0:W3:Y:S01]  /*26c0*/  @!P2 LDG.E.U16 R99, desc[UR10][R86.64] ;  /* 0x0000000a5663a981 */ /* 0x0000e2000c1e1500 */
[----:B------:R-:W-:Y:S01]  /*26d0*/  PRMT R98, RZ, 0x7610, R98 ;  /* 0x00007610ff627816 */ /* 0x000fe20000000062 */
[----:B------:R-:W-:Y:S01]  /*26e0*/  IMAD.WIDE R96, R241, 0x2, R126 ;  /* 0x00000002f1607825 */ /* 0x000fe200078e027e */
[----:B------:R-:W-:-:S02]  /*26f0*/  PRMT R89, RZ, 0x7610, R89 ;  /* 0x00007610ff597816 */ /* 0x000fc40000000059 */
[----:B------:R-:W-:Y:S01]  /*2700*/  PRMT R169, RZ, 0x7610, R169 ;  /* 0x00007610ffa97816 */ /* 0x000fe200000000a9 */
[----:B------:R-:W-:Y:S01]  /*2710*/  IMAD.WIDE R114, R242, 0x2, R126 ;  /* 0x00000002f2727825 */ /* 0x000fe200078e027e */
[----:B------:R-:W-:Y:S02]  /*2720*/  PRMT R88, RZ, 0x7610, R88 ;  /* 0x00007610ff587816 */ /* 0x000fe40000000058 */
[----:B------:R1:W3:Y:S01]  /*2730*/  @!P3 LDG.E.U16 R89, desc[UR10][R96.64] ;  /* 0x0000000a6059b981 */ /* 0x0002e2000c1e1500 */
[--C-:B0-----:R-:W-:Y:S01]  /*2740*/  IMAD.WIDE R86, R244, 0x2, R126.reuse ;  /* 0x00000002f4567825 */ /* 0x101fe200078e027e */
[----:B------:R-:W-:Y:S02]  /*2750*/  ISETP.GE.AND P5, PT, R12, UR8, PT ;  /* 0x000000080c007c0c */ /* 0x000fe4000bfa6270 */
[----:B------:R-:W3:Y:S04]  /*2760*/  @!P4 LDG.E.U16 R169, desc[UR10][R114.64] ;  /* 0x0000000a72a9c981 */ /* 0x000ee8000c1e1500 */
[----:B------:R-:W3:Y:S01]  /*2770*/  @!P1 LDG.E.U16 R98, desc[UR10][R86.64] ;  /* 0x0000000a56629981 */ /* 0x000ee2000c1e1500 */
[----:B------:R-:W-:Y:S01]  /*2780*/  ISETP.GE.AND P1, PT, R17, UR8, PT ;  /* 0x0000000811007c0c */ /* 0x000fe2000bf26270 */
[----:B-1----:R-:W-:Y:S01]  /*2790*/  IMAD.WIDE R96, R245, 0x2, R126 ;  /* 0x00000002f5607825 */ /* 0x002fe200078e027e */
[----:B------:R-:W-:-:S02]  /*27a0*/  ISETP.GE.AND P2, PT, R15, UR8, PT ;  /* 0x000000080f007c0c */ /* 0x000fc4000bf46270 */
[----:B------:R-:W-:Y:S02]  /*27b0*/  ISETP.GE.AND P4, PT, R19, UR8, PT ;  /* 0x0000000813007c0c */ /* 0x000fe4000bf86270 */
[----:B------:R0:W3:Y:S01]  /*27c0*/  @!P0 LDG.E.U16 R88, desc[UR10][R96.64] ;  /* 0x0000000a60588981 */ /* 0x0000e2000c1e1500 */
[----:B------:R-:W-:Y:S01]  /*27d0*/  IMAD.WIDE R160, R248, 0x2, R126 ;  /* 0x00000002f8a07825 */ /* 0x000fe200078e027e */
[----:B------:R-:W-:Y:S02]  /*27e0*/  ISETP.GE.AND P3, PT, R16, UR8, PT ;  /* 0x0000000810007c0c */ /* 0x000fe4000bf66270 */
[----:B------:R-:W-:Y:S02]  /*27f0*/  PRMT R156, RZ, 0x7610, R156 ;  /* 0x00007610ff9c7816 */ /* 0x000fe4000000009c */
[----:B0-----:R-:W-:Y:S01]  /*2800*/  PRMT R97, RZ, 0x7610, R97 ;  /* 0x00007610ff617816 */ /* 0x001fe20000000061 */
[----:B------:R-:W-:Y:S01]  /*2810*/  IMAD.WIDE R152, R243, 0x2, R126 ;  /* 0x00000002f3987825 */ /* 0x000fe200078e027e */
[----:B------:R-:W-:-:S02]  /*2820*/  PRMT R159, RZ, 0x7610, R159 ;  /* 0x00007610ff9f7816 */ /* 0x000fc4000000009f */
[----:B------:R-:W-:Y:S01]  /*2830*/  PRMT R158, RZ, 0x7610, R158 ;  /* 0x00007610ff9e7816 */ /* 0x000fe2000000009e */
[----:B------:R-:W-:Y:S01]  /*2840*/  IMAD.WIDE R86, R246, 0x2, R126 ;  /* 0x00000002f6567825 */ /* 0x000fe200078e027e */
[----:B------:R0:W3:Y:S03]  /*2850*/  @!P1 LDG.E.U16 R97, desc[UR10][R160.64] ;  /* 0x0000000aa0619981 */ /* 0x0000e6000c1e1500 */
[----:B------:R-:W-:Y:S01]  /*2860*/  IMAD R164, R22, R164, RZ ;  /* 0x000000a416a47224 */ /* 0x000fe200078e02ff */
[----:B------:R1:W3:Y:S01]  /*2870*/  @!P5 LDG.E.U16 R156, desc[UR10][R152.64] ;  /* 0x0000000a989cd981 */ /* 0x0002e2000c1e1500 */
[----:B------:R-:W-:-:S03]  /*2880*/  PRMT R114, RZ, 0x7610, R114 ;  /* 0x00007610ff727816 */ /* 0x000fc60000000072 */
[----:B------:R-:W3:Y:S01]  /*2890*/  @!P2 LDG.E.U16 R159, desc[UR10][R86.64] ;  /* 0x0000000a569fa981 */ /* 0x000ee2000c1e1500 */
[----:B0-----:R-:W-:Y:S01]  /*28a0*/  IMAD.WIDE R160, R250, 0x2, R126 ;  /* 0x00000002faa07825 */ /* 0x001fe200078e027e */
[----:B------:R-:W-:-:S03]  /*28b0*/  ISETP.GE.AND P2, PT, R20, UR8, PT ;  /* 0x0000000814007c0c */ /* 0x000fc6000bf46270 */
[----:B-1----:R-:W-:Y:S01]  /*28c0*/  IMAD.WIDE R152, R247, 0x2, R126 ;  /* 0x00000002f7987825 */ /* 0x002fe200078e027e */
[----:B------:R0:W3:Y:S01]  /*28d0*/  @!P4 LDG.E.U16 R158, desc[UR10][R160.64] ;  /* 0x0000000aa09ec981 */ /* 0x0000e2000c1e1500 */
[----:B------:R-:W-:-:S03]  /*28e0*/  PRMT R115, RZ, 0x7610, R115 ;  /* 0x00007610ff737816 */ /* 0x000fc60000000073 */
[----:B------:R1:W3:Y:S01]  /*28f0*/  @!P3 LDG.E.U16 R114, desc[UR10][R152.64] ;  /* 0x0000000a9872b981 */ /* 0x0002e2000c1e1500 */
[----:B------:R-:W-:Y:S01]  /*2900*/  ISETP.GE.AND P3, PT, R23, UR8, PT ;  /* 0x0000000817007c0c */ /* 0x000fe2000bf66270 */
[--C-:B0-----:R-:W-:Y:S02]  /*2910*/  IMAD.WIDE R160, R164, 0x2, R126.reuse ;  /* 0x00000002a4a07825 */ /* 0x101fe400078e027e */
[----:B------:R-:W0:Y:S01]  /*2920*/  LDC R164, c[0x0][0x238] ;  /* 0x00008e00ffa47b82 */ /* 0x000e220000000800 */
[----:B------:R-:W-:Y:S01]  /*2930*/  ISETP.GE.AND P0, PT, R18, UR8, PT ;  /* 0x0000000812007c0c */ /* 0x000fe2000bf06270 */
[----:B------:R-:W-:Y:S01]  /*2940*/  IMAD.WIDE R162, R251, 0x2, R126 ;  /* 0x00000002fba27825 */ /* 0x000fe200078e027e */
[----:B------:R-:W-:-:S03]  /*2950*/  PRMT R157, RZ, 0x7610, R157 ;  /* 0x00007610ff9d7816 */ /* 0x000fc6000000009d */
[----:B------:R-:W-:Y:S01]  /*2960*/  IMAD R165, R23, R165, RZ ;  /* 0x000000a517a57224 */ /* 0x000fe200078e02ff */
[----:B------:R1:W3:Y:S01]  /*2970*/  @!P2 LDG.E.U16 R115, desc[UR10][R162.64] ;  /* 0x0000000aa273a981 */ /* 0x0002e2000c1e1500 */
[----:B------:R-:W-:Y:S01]  /*2980*/  ISETP.GE.AND P1, PT, R21, UR8, PT ;  /* 0x0000000815007c0c */ /* 0x000fe2000bf26270 */
[----:B------:R-:W-:Y:S01]  /*2990*/  IMAD R198, R26, R198, RZ ;  /* 0x000000c61ac67224 */ /* 0x000fe200078e02ff */
[----:B------:R-:W-:Y:S01]  /*29a0*/  PRMT R87, RZ, 0x7610, R87 ;  /* 0x00007610ff577816 */ /* 0x000fe20000000057 */
[----:B-1----:R-:W-:-:S04]  /*29b0*/  IMAD.WIDE R152, R249, 0x2, R126 ;  /* 0x00000002f9987825 */ /* 0x002fc800078e027e */
[----:B------:R-:W-:Y:S01]  /*29c0*/  IMAD.WIDE R162, R165, 0x2, R126 ;  /* 0x00000002a5a27825 */ /* 0x000fe200078e027e */
[----:B------:R1:W3:Y:S01]  /*29d0*/  @!P0 LDG.E.U16 R87, desc[UR10][R152.64] ;  /* 0x0000000a98578981 */ /* 0x0002e2000c1e1500 */
[----:B------:R-:W-:-:S03]  /*29e0*/  ISETP.GE.AND P2, PT, R24, UR8, PT ;  /* 0x0000000818007c0c */ /* 0x000fc6000bf46270 */
[----:B------:R1:W3:Y:S01]  /*29f0*/  @!P3 LDG.E.U16 R157, desc[UR10][R162.64] ;  /* 0x0000000aa29db981 */ /* 0x0002e2000c1e1500 */
[----:B------:R-:W-:Y:S01]  /*2a00*/  PRMT R96, RZ, 0x7610, R96 ;  /* 0x00007610ff607816 */ /* 0x000fe20000000060 */
[----:B0-----:R-:W-:Y:S02]  /*2a10*/  IMAD R164, R24, R164, RZ ;  /* 0x000000a418a47224 */ /* 0x001fe400078e02ff */
[----:B-1----:R-:W-:-:S04]  /*2a20*/  IMAD.WIDE R152, R252, 0x2, R126 ;  /* 0x00000002fc987825 */ /* 0x002fc800078e027e */
[--C-:B------:R-:W-:Y:S01]  /*2a30*/  IMAD.WIDE R162, R198, 0x2, R126.reuse ;  /* 0x00000002c6a27825 */ /* 0x100fe200078e027e */
[----:B------:R0:W3:Y:S01]  /*2a40*/  @!P1 LDG.E.U16 R96, desc[UR10][R152.64] ;  /* 0x0000000a98609981 */ /* 0x0000e2000c1e1500 */
[----:B------:R-:W1:Y:S02]  /*2a50*/  LDC R198, c[0x0][0x238] ;  /* 0x00008e00ffc67b82 */ /* 0x000e640000000800 */
[----:B------:R-:W-:Y:S01]  /*2a60*/  IMAD.WIDE R164, R164, 0x2, R126 ;  /* 0x00000002a4a47825 */ /* 0x000fe200078e027e */
[----:B0-----:R-:W-:-:S03]  /*2a70*/  PRMT R152, RZ, 0x7610, R152 ;  /* 0x00007610ff987816 */ /* 0x001fc60000000098 */
[----:B------:R-:W-:-:S03]  /*2a80*/  IMAD R167, R27, R167, RZ ;  /* 0x000000a71ba77224 */ /* 0x000fc600078e02ff */
[----:B------:R0:W3:Y:S01]  /*2a90*/  @!P2 LDG.E.U16 R152, desc[UR10][R164.64] ;  /* 0x0000000aa498a981 */ /* 0x0000e2000c1e1500 */
[----:B------:R-:W-:Y:S02]  /*2aa0*/  ISETP.GE.AND P2, PT, R27, UR8, PT ;  /* 0x000000081b007c0c */ /* 0x000fe4000bf46270 */
[----:B------:R-:W-:Y:S01]  /*2ab0*/  PRMT R168, RZ, 0x7610, R168 ;  /* 0x00007610ffa87816 */ /* 0x000fe200000000a8 */
[----:B-1----:R-:W-:Y:S02]  /*2ac0*/  IMAD R198, R29, R198, RZ ;  /* 0x000000c61dc67224 */ /* 0x002fe400078e02ff */
[----:B0-----:R-:W-:-:S08]  /*2ad0*/  IMAD.WIDE R164, R167, 0x2, R126 ;  /* 0x00000002a7a47825 */ /* 0x001fd000078e027e */
[----:B------:R0:W3:Y:S01]  /*2ae0*/  @!P2 LDG.E.U16 R168, desc[UR10][R164.64] ;  /* 0x0000000aa4a8a981 */ /* 0x0000e2000c1e1500 */
[----:B------:R-:W-:Y:S01]  /*2af0*/  ISETP.GE.AND P0, PT, R22, UR8, PT ;  /* 0x0000000816007c0c */ /* 0x000fe2000bf06270 */
[----:B0-----:R-:W-:Y:S02]  /*2b00*/  IMAD.WIDE R164, R198, 0x2, R126 ;  /* 0x00000002c6a47825 */ /* 0x001fe400078e027e */
[----:B------:R-:W0:Y:S01]  /*2b10*/  LDC R198, c[0x0][0x238] ;  /* 0x00008e00ffc67b82 */ /* 0x000e220000000800 */
[----:B------:R-:W-:Y:S01]  /*2b20*/  PRMT R86, RZ, 0x7610, R86 ;  /* 0x00007610ff567816 */ /* 0x000fe20000000056 */
[----:B------:R-:W-:Y:S01]  /*2b30*/  IMAD R166, R25, R166, RZ ;  /* 0x000000a619a67224 */ /* 0x000fe200078e02ff */
[----:B------:R-:W-:-:S07]  /*2b40*/  ISETP.GE.AND P1, PT, R26, UR8, PT ;  /* 0x000000081a007c0c */ /* 0x000fce000bf26270 */
[----:B------:R1:W3:Y:S01]  /*2b50*/  @!P0 LDG.E.U16 R86, desc[UR10][R160.64] ;  /* 0x0000000aa0568981 */ /* 0x0002e2000c1e1500 */
[----:B------:R-:W-:-:S06]  /*2b60*/  PRMT R85, RZ, 0x7610, R85 ;  /* 0x00007610ff557816 */ /* 0x000fcc0000000055 */
[----:B------:R5:W3:Y:S01]  /*2b70*/  @!P1 LDG.E.U16 R85, desc[UR10][R162.64] ;  /* 0x0000000aa2559981 */ /* 0x000ae2000c1e1500 */
[----:B-1----:R-:W-:Y:S02]  /*2b80*/  IMAD.WIDE R160, R166, 0x2, R126 ;  /* 0x00000002a6a07825 */ /* 0x002fe400078e027e */
[----:B------:R-:W1:Y:S02]  /*2b90*/  LDC R166, c[0x0][0x238] ;  /* 0x00008e00ffa67b82 */ /* 0x000e640000000800 */
[----:B0-----:R-:W-:-:S04]  /*2ba0*/  IMAD R198, R128, R198, RZ ;  /* 0x000000c680c67224 */ /* 0x001fc800078e02ff */
[----:B-----5:R-:W-:Y:S02]  /*2bb0*/  IMAD.WIDE R162, R198, 0x2, R126 ;  /* 0x00000002c6a27825 */ /* 0x020fe400078e027e */
[----:B------:R-:W0:Y:S01]  /*2bc0*/  LDC R198, c[0x0][0x238] ;  /* 0x00008e00ffc67b82 */ /* 0x000e220000000800 */
[C---:B------:R-:W-:Y:S02]  /*2bd0*/  ISETP.GE.AND P3, PT, R28.reuse, UR8, PT ;  /* 0x000000081c007c0c */ /* 0x040fe4000bf66270 */
[----:B------:R-:W-:Y:S02]  /*2be0*/  PRMT R153, RZ, 0x7610, R153 ;  /* 0x00007610ff997816 */ /* 0x000fe40000000099 */
[----:B------:R-:W-:Y:S01]  /*2bf0*/  ISETP.GE.AND P1, PT, R29, UR8, PT ;  /* 0x000000081d007c0c */ /* 0x000fe2000bf26270 */
[----:B-1----:R-:W-:-:S04]  /*2c00*/  IMAD R166, R28, R166, RZ ;  /* 0x000000a61ca67224 */ /* 0x002fc800078e02ff */
[----:B------:R-:W-:-:S05]  /*2c10*/  IMAD.WIDE R166, R166, 0x2, R126 ;  /* 0x00000002a6a67825 */ /* 0x000fca00078e027e */
[----:B------:R1:W5:Y:S01]  /*2c20*/  @!P3 LDG.E.U16 R153, desc[UR10][R166.64] ;  /* 0x0000000aa699b981 */ /* 0x000362000c1e1500 */
[----:B0-----:R-:W-:Y:S01]  /*2c30*/  IMAD R198, R130, R198, RZ ;  /* 0x000000c682c67224 */ /* 0x001fe200078e02ff */
[----:B-1----:R-:W-:-:S06]  /*2c40*/  PRMT R166, RZ, 0x7610, R166 ;  /* 0x00007610ffa67816 */ /* 0x002fcc00000000a6 */
[----:B------:R0:W5:Y:S02]  /*2c50*/  @!P1 LDG.E.U16 R166, desc[UR10][R164.64] ;  /* 0x0000000aa4a69981 */ /* 0x000164000c1e1500 */
[----:B0-----:R-:W-:Y:S02]  /*2c60*/  IMAD.WIDE R164, R198, 0x2, R126 ;  /* 0x00000002c6a47825 */ /* 0x001fe400078e027e */
[----:B------:R-:W0:Y:S01]  /*2c70*/  LDC R198, c[0x0][0x238] ;  /* 0x00008e00ffc67b82 */ /* 0x000e220000000800 */
[----:B------:R-:W-:Y:S02]  /*2c80*/  ISETP.GE.AND P0, PT, R25, UR8, PT ;  /* 0x0000000819007c0c */ /* 0x000fe4000bf06270 */
[C---:B------:R-:W-:Y:S02]  /*2c90*/  ISETP.GE.AND P3, PT, R129.reuse, UR8, PT ;  /* 0x0000000881007c0c */ /* 0x040fe4000bf66270 */
[----:B------:R-:W-:Y:S01]  /*2ca0*/  PRMT R95, RZ, 0x7610, R95 ;  /* 0x00007610ff5f7816 */ /* 0x000fe2000000005f */
[----:B------:R-:W-:Y:S01]  /*2cb0*/  IMAD R215, R129, R215, RZ ;  /* 0x000000d781d77224 */ /* 0x000fe200078e02ff */
[----:B------:R-:W-:-:S07]  /*2cc0*/  PRMT R170, RZ, 0x7610, R170 ;  /* 0x00007610ffaa7816 */ /* 0x000fce00000000aa */
[----:B------:R1:W5:Y:S02]  /*2cd0*/  @!P0 LDG.E.U16 R95, desc[UR10][R160.64] ;  /* 0x0000000aa05f8981 */ /* 0x000364000c1e1500 */
[--C-:B-1----:R-:W-:Y:S01]  /*2ce0*/  IMAD.WIDE R160, R215, 0x2, R126.reuse ;  /* 0x00000002d7a07825 */ /* 0x102fe200078e027e */
[----:B------:R-:W-:Y:S01]  /*2cf0*/  ISETP.GE.AND P2, PT, R128, UR8, PT ;  /* 0x0000000880007c0c */ /* 0x000fe2000bf46270 */
[----:B------:R-:W1:Y:S02]  /*2d00*/  LDC R215, c[0x0][0x238] ;  /* 0x00008e00ffd77b82 */ /* 0x000e640000000800 */
[----:B0-----:R-:W-:Y:S01]  /*2d10*/  IMAD R198, R131, R198, RZ ;  /* 0x000000c683c67224 */ /* 0x001fe200078e02ff */
[----:B------:R0:W5:Y:S03]  /*2d20*/  @!P3 LDG.E.U16 R170, desc[UR10][R160.64] ;  /* 0x0000000aa0aab981 */ /* 0x000166000c1e1500 */
[----:B0-----:R-:W-:-:S02]  /*2d30*/  IMAD.WIDE R160, R198, 0x2, R126 ;  /* 0x00000002c6a07825 */ /* 0x001fc400078e027e */
[----:B------:R-:W0:Y:S01]  /*2d40*/  LDC R198, c[0x0][0x238] ;  /* 0x00008e00ffc67b82 */ /* 0x000e220000000800 */
[----:B------:R-:W-:Y:S02]  /*2d50*/  ISETP.GE.AND P4, PT, R130, UR8, PT ;  /* 0x0000000882007c0c */ /* 0x000fe4000bf86270 */
[----:B------:R-:W-:Y:S02]  /*2d60*/  PRMT R167, RZ, 0x7610, R167 ;  /* 0x00007610ffa77816 */ /* 0x000fe400000000a7 */
[----:B------:R-:W-:-:S04]  /*2d70*/  PRMT R171, RZ, 0x7610, R171 ;  /* 0x00007610ffab7816 */ /* 0x000fc800000000ab */
[----:B------:R2:W5:Y:S05]  /*2d80*/  @!P2 LDG.E.U16 R167, desc[UR10][R162.64] ;  /* 0x0000000aa2a7a981 */ /* 0x00056a000c1e1500 */
[----:B------:R4:W5:Y:S01]  /*2d90*/  @!P4 LDG.E.U16 R171, desc[UR10][R164.64] ;  /* 0x0000000aa4abc981 */ /* 0x000962000c1e1500 */
[----:B--2---:R-:W2:Y:S01]  /*2da0*/  LDC R163, c[0x0][0x238] ;  /* 0x00008e00ffa37b82 */ /* 0x004ea20000000800 */
[----:B0-----:R-:W-:-:S04]  /*2db0*/  IMAD R198, R134, R198, RZ ;  /* 0x000000c686c67224 */ /* 0x001fc800078e02ff */
[----:B----4-:R-:W-:-:S03]  /*2dc0*/  IMAD.WIDE R164, R198, 0x2, R126 ;  /* 0x00000002c6a47825 */ /* 0x010fc600078e027e */
[----:B------:R-:W0:Y:S01]  /*2dd0*/  LDC R198, c[0x0][0x238] ;  /* 0x00008e00ffc67b82 */ /* 0x000e220000000800 */
[----:B------:R-:W-:Y:S02]  /*2de0*/  ISETP.GE.AND P0, PT, R131, UR8, PT ;  /* 0x0000000883007c0c */ /* 0x000fe4000bf06270 */
[----:B------:R-:W-:Y:S02]  /*2df0*/  PRMT R172, RZ, 0x7610, R172 ;  /* 0x00007610ffac7816 */ /* 0x000fe400000000ac */
[C---:B------:R-:W-:Y:S01]  /*2e00*/  ISETP.GE.AND P2, PT, R133.reuse, UR8, PT ;  /* 0x0000000885007c0c */ /* 0x040fe2000bf46270 */
[----:B-1----:R-:W-:Y:S01]  /*2e10*/  IMAD R215, R133, R215, RZ ;  /* 0x000000d785d77224 */ /* 0x002fe200078e02ff */
[----:B------:R-:W-:Y:S01]  /*2e20*/  PRMT R182, RZ, 0x7610, R182 ;  /* 0x00007610ffb67816 */ /* 0x000fe200000000b6 */
[----:B--2---:R-:W-:-:S06]  /*2e30*/  IMAD R163, R132, R163, RZ ;  /* 0x000000a384a37224 */ /* 0x004fcc00078e02ff */
[----:B------:R1:W2:Y:S02]  /*2e40*/  @!P0 LDG.E.U16 R172, desc[UR10][R160.64] ;  /* 0x0000000aa0ac8981 */ /* 0x0002a4000c1e1500 */
[----:B-1----:R-:W-:-:S04]  /*2e50*/  IMAD.WIDE R160, R163, 0x2, R126 ;  /* 0x00000002a3a07825 */ /* 0x002fc800078e027e */
[--C-:B------:R-:W-:Y:S02]  /*2e60*/  IMAD.WIDE R162, R215, 0x2, R126.reuse ;  /* 0x00000002d7a27825 */ /* 0x100fe400078e027e */
[----:B------:R-:W1:Y:S02]  /*2e70*/  LDC R215, c[0x0][0x238] ;  /* 0x00008e00ffd77b82 */ /* 0x000e640000000800 */
[----:B0-----:R-:W-:Y:S01]  /*2e80*/  IMAD R198, R136, R198, RZ ;  /* 0x000000c688c67224 */ /* 0x001fe200078e02ff */
[----:B------:R0:W4:Y:S01]  /*2e90*/  @!P2 LDG.E.U16 R182, desc[UR10][R162.64] ;  /* 0x0000000aa2b6a981 */ /* 0x000122000c1e1500 */
[----:B------:R-:W-:Y:S02]  /*2ea0*/  ISETP.GE.AND P3, PT, R134, UR8, PT ;  /* 0x0000000886007c0c */ /* 0x000fe4000bf66270 */
[----:B0-----:R-:W-:Y:S02]  /*2eb0*/  IMAD.WIDE R162, R198, 0x2, R126 ;  /* 0x00000002c6a27825 */ /* 0x001fe400078e027e */
[----:B------:R-:W0:Y:S01]  /*2ec0*/  LDC R198, c[0x0][0x238] ;  /* 0x00008e00ffc67b82 */ /* 0x000e220000000800 */
[----:B------:R-:W-:-:S02]  /*2ed0*/  ISETP.GE.AND P1, PT, R132, UR8, PT ;  /* 0x0000000884007c0c */ /* 0x000fc4000bf26270 */
[C---:B------:R-:W-:Y:S02]  /*2ee0*/  ISETP.GE.AND P0, PT, R135.reuse, UR8, PT ;  /* 0x0000000887007c0c */ /* 0x040fe4000bf06270 */
[----:B------:R-:W-:Y:S02]  /*2ef0*/  PRMT R174, RZ, 0x7610, R174 ;  /* 0x00007610ffae7816 */ /* 0x000fe400000000ae */
[----:B------:R-:W-:Y:S01]  /*2f00*/  PRMT R173, RZ, 0x7610, R173 ;  /* 0x00007610ffad7816 */ /* 0x000fe200000000ad */
[----:B-1----:R-:W-:-:S03]  /*2f10*/  IMAD R215, R135, R215, RZ ;  /* 0x000000d787d77224 */ /* 0x002fc600078e02ff */
[----:B------:R1:W2:Y:S04]  /*2f20*/  @!P3 LDG.E.U16 R174, desc[UR10][R164.64] ;  /* 0x0000000aa4aeb981 */ /* 0x0002a8000c1e1500 */
[----:B------:R3:W2:Y:S01]  /*2f30*/  @!P1 LDG.E.U16 R173, desc[UR10][R160.64] ;  /* 0x0000000aa0ad9981 */ /* 0x0006a2000c1e1500 */
[----:B-1----:R-:W-:Y:S01]  /*2f40*/  PRMT R165, RZ, 0x7610, R165 ;  /* 0x00007610ffa57816 */ /* 0x002fe200000000a5 */
[----:B0-----:R-:W-:Y:S02]  /*2f50*/  IMAD R198, R137, R198, RZ ;  /* 0x000000c689c67224 */ /* 0x001fe400078e02ff */
[----:B---3--:R-:W-:-:S05]  /*2f60*/  IMAD.WIDE R160, R215, 0x2, R126 ;  /* 0x00000002d7a07825 */ /* 0x008fca00078e027e */
[----:B------:R0:W3:Y:S01]  /*2f70*/  @!P0 LDG.E.U16 R165, desc[UR10][R160.64] ;  /* 0x0000000aa0a58981 */ /* 0x0000e2000c1e1500 */
[----:B------:R-:W-:Y:S01]  /*2f80*/  ISETP.GE.AND P4, PT, R136, UR8, PT ;  /* 0x0000000888007c0c */ /* 0x000fe2000bf86270 */
[----:B0-----:R-:W-:Y:S02]  /*2f90*/  IMAD.WIDE R160, R198, 0x2, R126 ;  /* 0x00000002c6a07825 */ /* 0x001fe400078e027e */
[----:B------:R-:W0:Y:S01]  /*2fa0*/  LDC R198, c[0x0][0x238] ;  /* 0x00008e00ffc67b82 */ /* 0x000e220000000800 */
[----:B------:R-:W-:Y:S02]  /*2fb0*/  ISETP.GE.AND P1, PT, R137, UR8, PT ;  /* 0x0000000889007c0c */ /* 0x000fe4000bf26270 */
[----:B------:R-:W-:Y:S02]  /*2fc0*/  PRMT R164, RZ, 0x7610, R164 ;  /* 0x00007610ffa47816 */ /* 0x000fe400000000a4 */
[----:B------:R-:W-:Y:S02]  /*2fd0*/  ISETP.GE.AND P0, PT, R138, UR8, PT ;  /* 0x000000088a007c0c */ /* 0x000fe4000bf06270 */
[----:B------:R-:W-:-:S03]  /*2fe0*/  PRMT R194, RZ, 0x7610, R194 ;  /* 0x00007610ffc27816 */ /* 0x000fc600000000c2 */
[----:B------:R1:W3:Y:S04]  /*2ff0*/  @!P4 LDG.E.U16 R164, desc[UR10][R162.64] ;  /* 0x0000000aa2a4c981 */ /* 0x0002e8000c1e1500 */
[----:B------:R0:W2:Y:S01]  /*3000*/  @!P1 LDG.E.U16 R194, desc[UR10][R160.64] ;  /* 0x0000000aa0c29981 */ /* 0x0000a2000c1e1500 */
[----:B-1----:R-:W-:Y:S01]  /*3010*/  LOP3.LUT R162, R2, 0x6c, RZ, 0xfc, !PT ;  /* 0x0000006c02a27812 */ /* 0x002fe200078efcff */
[----:B0-----:R-:W-:-:S03]  /*3020*/  IMAD R198, R138, R198, RZ ;  /* 0x000000c68ac67224 */ /* 0x001fc600078e02ff */
[----:B------:R-:W-:Y:S02]  /*3030*/  ISETP.GE.AND P2, PT, R162, UR8, PT ;  /* 0x00000008a2007c0c */ /* 0x000fe4000bf46270 */
[----:B------:R-:W-:Y:S01]  /*3040*/  PRMT R162, RZ, 0x7610, R162 ;  /* 0x00007610ffa27816 */ /* 0x000fe200000000a2 */
[----:B------:R-:W-:Y:S01]  /*3050*/  IMAD.WIDE R160, R198, 0x2, R126 ;  /* 0x00000002c6a07825 */ /* 0x000fe200078e027e */
[----:B------:R-:W-:-:S04]  /*3060*/  LOP3.LUT R163, R2, 0x6e, RZ, 0xfc, !PT ;  /* 0x0000006e02a37812 */ /* 0x000fc800078efcff */
[----:B------:R0:W3:Y:S01]  /*3070*/  @!P0 LDG.E.U16 R162, desc[UR10][R160.64] ;  /* 0x0000000aa0a28981 */ /* 0x0000e2000c1e1500 */
[----:B------:R-:W-:Y:S02]  /*3080*/  ISETP.GE.AND P0, PT, R163, UR8, PT ;  /* 0x00000008a3007c0c */ /* 0x000fe4000bf06270 */
[----:B------:R-:W-:Y:S02]  /*3090*/  PRMT R163, RZ, 0x7610, R163 ;  /* 0x00007610ffa37816 */ /* 0x000fe400000000a3 */
[----:B------:R-:W-:Y:S01]  /*30a0*/  PRMT R181, RZ, 0x7610, R181 ;  /* 0x00007610ffb57816 */ /* 0x000fe200000000b5 */
[----:B0-----:R-:W-:-:S05]  /*30b0*/  IMAD.WIDE R160, R149, 0x2, R126 ;  /* 0x0000000295a07825 */ /* 0x001fca00078e027e */
[----:B------:R0:W3:Y:S02]  /*30c0*/  @!P2 LDG.E.U16 R163, desc[UR10][R160.64] ;  /* 0x0000000aa0a3a981 */ /* 0x0000e4000c1e1500 */
[----:B0-----:R-:W-:-:S05]  /*30d0*/  IMAD.WIDE R160, R148, 0x2, R126 ;  /* 0x0000000294a07825 */ /* 0x001fca00078e027e */
[----:B------:R0:W3:Y:S02]  /*30e0*/  @!P0 LDG.E.U16 R181, desc[UR10][R160.64] ;  /* 0x0000000aa0b58981 */ /* 0x0000e4000c1e1500 */
[----:B0-----:R-:W-:-:S04]  /*30f0*/  LOP3.LUT R160, R2, 0x70, RZ, 0xfc, !PT ;  /* 0x0000007002a07812 */ /* 0x001fc800078efcff */
[----:B------:R-:W-:Y:S02]  /*3100*/  ISETP.GE.AND P0, PT, R160, UR8, PT ;  /* 0x00000008a0007c0c */ /* 0x000fe4000bf06270 */
[----:B------:R-:W-:Y:S02]  /*3110*/  LOP3.LUT R160, R2, 0x72, RZ, 0xfc, !PT ;  /* 0x0000007202a07812 */ /* 0x000fe400078efcff */
[----:B------:R-:W-:Y:S02]  /*3120*/  PRMT R199, RZ, 0x7610, R199 ;  /* 0x00007610ffc77816 */ /* 0x000fe400000000c7 */
[----:B------:R-:W-:Y:S01]  /*3130*/  ISETP.GE.AND P1, PT, R160, UR8, PT ;  /* 0x00000008a0007c0c */ /* 0x000fe2000bf26270 */
[----:B------:R-:W-:Y:S01]  /*3140*/  IMAD.WIDE R160, R147, 0x2, R126 ;  /* 0x0000000293a07825 */ /* 0x000fe200078e027e */
[----:B------:R-:W-:-:S05]  /*3150*/  PRMT R183, RZ, 0x7610, R183 ;  /* 0x00007610ffb77816 */ /* 0x000fca00000000b7 */
        /* <DEDUP_REMOVED lines=20> */
[----:B------:R0:W3:Y:S01]  /*32a0*/  @!P0 LDG.E.U16 R185, desc[UR10][R160.64] ;  /* 0x0000000aa0b98981 */ /* 0x0000e2000c1e1500 */
[----:B------:R-:W1:Y:S01]  /*32b0*/  S2R R215, SR_TID.X ;  /* 0x0000000000d77919 */ /* 0x000e620000002100 */
        /* <DEDUP_REMOVED lines=11> */
[----:B------:R0:W3:Y:S01]  /*3370*/  @!P1 LDG.E.U16 R188, desc[UR10][R160.64] ;  /* 0x0000000aa0bc9981 */ /* 0x0000e2000c1e1500 */
[----:B-1----:R-:W-:-:S04]  /*3380*/  LOP3.LUT R215, R215, 0x3f, RZ, 0xc0, !PT ;  /* 0x0000003fd7d77812 */ /* 0x002fc800078ec0ff */
[----:B------:R-:W-:Y:S01]  /*3390*/  ISETP.GE.AND P1, PT, R215, UR8, PT ;  /* 0x00000008d7007c0c */ /* 0x000fe2000bf26270 */
[----:B------:R-:W1:Y:S01]  /*33a0*/  S2R R198, SR_TID.X ;  /* 0x0000000000c67919 */ /* 0x000e620000002100 */
[----:B------:R-:W-:Y:S02]  /*33b0*/  PRMT R189, RZ, 0x7610, R189 ;  /* 0x00007610ffbd7816 */ /* 0x000fe400000000bd */
[----:B0-----:R-:W-:-:S04]  /*33c0*/  IADD3 R160, P0, R32, UR4, RZ ;  /* 0x0000000420a07c10 */ /* 0x001fc8000ff1e0ff */
[----:B------:R-:W-:Y:S01]  /*33d0*/  IADD3.X R161, R33, UR5, RZ, P0, !PT ;  /* 0x0000000521a17c10 */ /* 0x000fe200087fe4ff */
[----:B------:R-:W-:Y:S01]  /*33e0*/  BAR.SYNC.DEFER_BLOCKING 0x0 ;  /* 0x0000000000007b1d */ /* 0x000fe20000010000 */
[----:B------:R-:W-:Y:S02]  /*33f0*/  PRMT R191, RZ, 0x7610, R191 ;  /* 0x00007610ffbf7816 */ /* 0x000fe400000000bf */
[----:B------:R-:W-:-:S03]  /*3400*/  PRMT R193, RZ, 0x7610, R193 ;  /* 0x00007610ffc17816 */ /* 0x000fc600000000c1 */
[----:B------:R0:W3:Y:S02]  /*3410*/  @!P1 LDG.E.U16 R189, desc[UR10][R160.64] ;  /* 0x0000000aa0bd9981 */ /* 0x0000e4000c1e1500 */
[----:B0-----:R-:W-:-:S04]  /*3420*/  IADD3 R160, P0, R30, UR4, RZ ;  /* 0x000000041ea07c10 */ /* 0x001fc8000ff1e0ff */
[----:B------:R-:W-:-:S05]  /*3430*/  IADD3.X R161, R31, UR5, RZ, P0, !PT ;  /* 0x000000051fa17c10 */ /* 0x000fca00087fe4ff */
[----:B------:R0:W3:Y:S02]  /*3440*/  @!P1 LDG.E.U16 R191, desc[UR10][R160.64] ;  /* 0x0000000aa0bf9981 */ /* 0x0000e4000c1e1500 */
[----:B0-----:R-:W-:-:S04]  /*3450*/  IADD3 R160, P0, R58, UR4, RZ ;  /* 0x000000043aa07c10 */ /* 0x001fc8000ff1e0ff */
[----:B------:R-:W-:-:S05]  /*3460*/  IADD3.X R161, R59, UR5, RZ, P0, !PT ;  /* 0x000000053ba17c10 */ /* 0x000fca00087fe4ff */
[----:B------:R0:W3:Y:S01]  /*3470*/  @!P1 LDG.E.U16 R193, desc[UR10][R160.64] ;  /* 0x0000000aa0c19981 */ /* 0x0000e2000c1e1500 */
[----:B------:R-:W-:Y:S02]  /*3480*/  PRMT R195, RZ, 0x7610, R195 ;  /* 0x00007610ffc37816 */ /* 0x000fe400000000c3 */
[----:B-1----:R-:W-:Y:S02]  /*3490*/  LOP3.LUT R198, R198, 0x3f, RZ, 0xc0, !PT ;  /* 0x0000003fc6c67812 */ /* 0x002fe400078ec0ff */
[----:B0-----:R-:W-:-:S04]  /*34a0*/  IADD3 R160, P0, R46, UR4, RZ ;  /* 0x000000042ea07c10 */ /* 0x001fc8000ff1e0ff */
[----:B------:R-:W-:-:S05]  /*34b0*/  IADD3.X R161, R47, UR5, RZ, P0, !PT ;  /* 0x000000052fa17c10 */ /* 0x000fca00087fe4ff */
[----:B------:R0:W3:Y:S01]  /*34c0*/  @!P1 LDG.E.U16 R195, desc[UR10][R160.64] ;  /* 0x0000000aa0c39981 */ /* 0x0000e2000c1e1500 */
[----:B------:R-:W-:Y:S02]  /*34d0*/  PRMT R197, RZ, 0x7610, R197 ;  /* 0x00007610ffc57816 */ /* 0x000fe400000000c5 */
[----:B0-----:R-:W-:-:S04]  /*34e0*/  LOP3.LUT R160, R198, 0x40, RZ, 0xfc, !PT ;  /* 0x00000040c6a07812 */ /* 0x001fc800078efcff */
[----:B------:R-:W-:Y:S02]  /*34f0*/  ISETP.GE.AND P0, PT, R160, UR8, PT ;  /* 0x00000008a0007c0c */ /* 0x000fe4000bf06270 */
[----:B------:R-:W-:Y:S01]  /*3500*/  IADD3 R160, P2, R44, UR4, RZ ;  /* 0x000000042ca07c10 */ /* 0x000fe2000ff5e0ff */
[----:B------:R-:W-:-:S03]  /*3510*/  IMAD.SHL.U32 R198, R198, 0x2, RZ ;  /* 0x00000002c6c67824 */ /* 0x000fc600078e00ff */
[----:B------:R-:W-:Y:S02]  /*3520*/  IADD3.X R161, R45, UR5, RZ, P2, !PT ;  /* 0x000000052da17c10 */ /* 0x000fe400097fe4ff */
[----:B------:R0:W-:Y:S04]  /*3530*/  STS.U16 [R198+UR6], R180 ;  /* 0x000000b4c6007988 */ /* 0x0001e80008000406 */
[----:B------:R1:W3:Y:S01]  /*3540*/  @!P1 LDG.E.U16 R197, desc[UR10][R160.64] ;  /* 0x0000000aa0c59981 */ /* 0x0002e2000c1e1500 */
[----:B0-----:R-:W-:Y:S02]  /*3550*/  PRMT R180, RZ, 0x7610, R180 ;  /* 0x00007610ffb47816 */ /* 0x001fe400000000b4 */
[----:B-1----:R-:W-:-:S04]  /*3560*/  IADD3 R160, P2, R42, UR4, RZ ;  /* 0x000000042aa07c10 */ /* 0x002fc8000ff5e0ff */
[----:B------:R-:W-:Y:S01]  /*3570*/  IADD3.X R161, R43, UR5, RZ, P2, !PT ;  /* 0x000000052ba17c10 */ /* 0x000fe200097fe4ff */
[----:B------:R0:W-:Y:S04]  /*3580*/  STS.U16 [R198+UR6+0x200], R179 ;  /* 0x000200b3c6007988 */ /* 0x0001e80008000406 */
        /* <DEDUP_REMOVED lines=28> */
[----:B------:R-:W-:-:S05]  /*3750*/  IADD3.X R161, R55, UR5, RZ, P2, !PT ;  /* 0x0000000537a17c10 */ /* 0x000fca00097fe4ff */
[----:B------:R0:W3:Y:S01]  /*3760*/  @!P1 LDG.E.U16 R169, desc[UR10][R160.64] ;  /* 0x0000000aa0a99981 */ /* 0x0000e2000c1e1500 */
[----:B------:R-:W-:-:S03]  /*3770*/  PRMT R213, RZ, 0x7610, R213 ;  /* 0x00007610ffd57816 */ /* 0x000fc600000000d5 */
[----:B------:R1:W-:Y:S01]  /*3780*/  STS.U16 [R198+UR6+0x1000], R158 ;  /* 0x0010009ec6007988 */ /* 0x0003e20008000406 */
[----:B0-----:R-:W-:-:S04]  /*3790*/  IADD3 R160, P2, R52, UR4, RZ ;  /* 0x0000000434a07c10 */ /* 0x001fc8000ff5e0ff */
[----:B------:R-:W-:Y:S02]  /*37a0*/  IADD3.X R161, R53, UR5, RZ, P2, !PT ;  /* 0x0000000535a17c10 */ /* 0x000fe400097fe4ff */
[----:B-1----:R-:W-:Y:S01]  /*37b0*/  IADD3 R158, P2, R50, UR4, RZ ;  /* 0x00000004329e7c10 */ /* 0x002fe2000ff5e0ff */
[----:B------:R0:W-:Y:S04]  /*37c0*/  STS.U16 [R198+UR6+0xe00], R159 ;  /* 0x000e009fc6007988 */ /* 0x0001e80008000406 */
[----:B------:R1:W3:Y:S01]  /*37d0*/  @!P1 LDG.E.U16 R213, desc[UR10][R160.64] ;  /* 0x0000000aa0d59981 */ /* 0x0002e2000c1e1500 */
[----:B0-----:R-:W-:Y:S02]  /*37e0*/  IADD3.X R159, R51, UR5, RZ, P2, !PT ;  /* 0x00000005339f7c10 */ /* 0x001fe400097fe4ff */
[----:B-1----:R-:W-:Y:S01]  /*37f0*/  PRMT R160, RZ, 0x7610, R160 ;  /* 0x00007610ffa07816 */ /* 0x002fe200000000a0 */
[----:B------:R0:W-:Y:S05]  /*3800*/  STS.U16 [R198+UR6+0x1200], R157 ;  /* 0x0012009dc6007988 */ /* 0x0001ea0008000406 */
[----:B------:R1:W3:Y:S01]  /*3810*/  @!P1 LDG.E.U16 R160, desc[UR10][R158.64] ;  /* 0x0000000a9ea09981 */ /* 0x0002e2000c1e1500 */
[----:B0-----:R-:W-:-:S02]  /*3820*/  PRMT R157, RZ, 0x7610, R157 ;  /* 0x00007610ff9d7816 */ /* 0x001fc4000000009d */
[----:B-1----:R-:W-:-:S04]  /*3830*/  IADD3 R158, P2, R48, UR4, RZ ;  /* 0x00000004309e7c10 */ /* 0x002fc8000ff5e0ff */
[----:B------:R-:W-:-:S05]  /*3840*/  IADD3.X R159, R49, UR5, RZ, P2, !PT ;  /* 0x00000005319f7c10 */ /* 0x000fca00097fe4ff */
[----:B------:R0:W3:Y:S01]  /*3850*/  @!P1 LDG.E.U16 R157, desc[UR10][R158.64] ;  /* 0x0000000a9e9d9981 */ /* 0x0000e2000c1e1500 */
[----:B------:R-:W-:Y:S02]  /*3860*/  PRMT R161, RZ, 0x7610, R161 ;  /* 0x00007610ffa17816 */ /* 0x000fe400000000a1 */
[----:B0-----:R-:W-:-:S04]  /*3870*/  IADD3 R158, P2, R60, UR4, RZ ;  /* 0x000000043c9e7c10 */ /* 0x001fc8000ff5e0ff */
[----:B------:R-:W-:Y:S01]  /*3880*/  IADD3.X R159, R61, UR5, RZ, P2, !PT ;  /* 0x000000053d9f7c10 */ /* 0x000fe200097fe4ff */
[----:B------:R0:W-:Y:S04]  /*3890*/  STS.U16 [R198+UR6+0x1400], R168 ;  /* 0x001400a8c6007988 */ /* 0x0001e80008000406 */
[----:B------:R1:W3:Y:S01]  /*38a0*/  @!P1 LDG.E.U16 R161, desc[UR10][R158.64] ;  /* 0x0000000a9ea19981 */ /* 0x0002e2000c1e1500 */
[----:B0-----:R-:W-:Y:S02]  /*38b0*/  PRMT R168, RZ, 0x7610, R168 ;  /* 0x00007610ffa87816 */ /* 0x001fe400000000a8 */
[----:B-1----:R-:W-:-:S04]  /*38c0*/  IADD3 R158, P1, R62, UR4, RZ ;  /* 0x000000043e9e7c10 */ /* 0x002fc8000ff3e0ff */
[----:B------:R-:W-:Y:S01]  /*38d0*/  IADD3.X R159, R63, UR5, RZ, P1, !PT ;  /* 0x000000053f9f7c10 */ /* 0x000fe20008ffe4ff */
[----:B-----5:R0:W-:Y:S04]  /*38e0*/  STS.U16 [R198+UR6+0x1600], R170 ;  /* 0x001600aac6007988 */ /* 0x0201e80008000406 */
[----:B------:R1:W5:Y:S01]  /*38f0*/  @!P0 LDG.E.U16 R168, desc[UR10][R158.64] ;  /* 0x0000000a9ea88981 */ /* 0x000362000c1e1500 */
[----:B0-----:R-:W-:Y:S02]  /*3900*/  PRMT R170, RZ, 0x7610, R170 ;  /* 0x00007610ffaa7816 */ /* 0x001fe400000000aa */
[----:B-1----:R-:W-:-:S04]  /*3910*/  IADD3 R158, P1, R122, UR4, RZ ;  /* 0x000000047a9e7c10 */ /* 0x002fc8000ff3e0ff */
[----:B------:R-:W-:Y:S01]  /*3920*/  IADD3.X R159, R123, UR5, RZ, P1, !PT ;  /* 0x000000057b9f7c10 */ /* 0x000fe20008ffe4ff */
[----:B----4-:R0:W-:Y:S04]  /*3930*/  STS.U16 [R198+UR6+0x1800], R182 ;  /* 0x001800b6c6007988 */ /* 0x0101e80008000406 */
[----:B------:R1:W4:Y:S01]  /*3940*/  @!P0 LDG.E.U16 R170, desc[UR10][R158.64] ;  /* 0x0000000a9eaa8981 */ /* 0x000322000c1e1500 */
[----:B0-----:R-:W-:Y:S02]  /*3950*/  PRMT R182, RZ, 0x7610, R182 ;  /* 0x00007610ffb67816 */ /* 0x001fe400000000b6 */
[----:B-1----:R-:W-:-:S04]  /*3960*/  IADD3 R158, P1, R78, UR4, RZ ;  /* 0x000000044e9e7c10 */ /* 0x002fc8000ff3e0ff */
[----:B------:R-:W-:Y:S01]  /*3970*/  IADD3.X R159, R79, UR5, RZ, P1, !PT ;  /* 0x000000054f9f7c10 */ /* 0x000fe20008ffe4ff */
[----:B--2---:R0:W-:Y:S04]  /*3980*/  STS.U16 [R198+UR6+0x1a00], R194 ;  /* 0x001a00c2c6007988 */ /* 0x0041e80008000406 */
[----:B------:R1:W2:Y:S01]  /*3990*/  @!P0 LDG.E.U16 R182, desc[UR10][R158.64] ;  /* 0x0000000a9eb68981 */ /* 0x0002a2000c1e1500 */
[----:B0-----:R-:W-:Y:S02]  /*39a0*/  PRMT R194, RZ, 0x7610, R194 ;  /* 0x00007610ffc27816 */ /* 0x001fe400000000c2 */
[----:B-1----:R-:W-:Y:S01]  /*39b0*/  IADD3 R158, P1, R76, UR4, RZ ;  /* 0x000000044c9e7c10 */ /* 0x002fe2000ff3e0ff */
[----:B---3--:R0:W-:Y:S03]  /*39c0*/  STS.U16 [R198+UR6+0x1c00], R199 ;  /* 0x001c00c7c6007988 */ /* 0x0081e60008000406 */
[----:B------:R-:W-:Y:S01]  /*39d0*/  IADD3.X R159, R77, UR5, RZ, P1, !PT ;  /* 0x000000054d9f7c10 */ /* 0x000fe20008ffe4ff */
[----:B------:R-:W-:Y:S04]  /*39e0*/  STS.U16 [R198+UR6+0x1e00], R202 ;  /* 0x001e00cac6007988 */ /* 0x000fe80008000406 */
[----:B------:R1:W3:Y:S01]  /*39f0*/  @!P0 LDG.E.U16 R194, desc[UR10][R158.64] ;  /* 0x0000000a9ec28981 */ /* 0x0002e2000c1e1500 */
[----:B0-----:R-:W-:-:S05]  /*3a00*/  LOP3.LUT R199, R198, 0x10, RZ, 0x3c, !PT ;  /* 0x00000010c6c77812 */ /* 0x001fca00078e3cff */
[----:B------:R0:W-:Y:S01]  /*3a10*/  STS.U16 [R199+UR6+0x80], R155 ;  /* 0x0000809bc7007988 */ /* 0x0001e20008000406 */
[----:B-1----:R-:W-:-:S04]  /*3a20*/  IADD3 R158, P1, R74, UR4, RZ ;  /* 0x000000044a9e7c10 */ /* 0x002fc8000ff3e0ff */
[----:B------:R-:W-:Y:S02]  /*3a30*/  IADD3.X R159, R75, UR5, RZ, P1, !PT ;  /* 0x000000054b9f7c10 */ /* 0x000fe40008ffe4ff */
[----:B0-----:R-:W-:Y:S02]  /*3a40*/  PRMT R155, RZ, 0x7610, R155 ;  /* 0x00007610ff9b7816 */ /* 0x001fe4000000009b */
[----:B------:R-:W-:-:S04]  /*3a50*/  PRMT R202, RZ, 0x7610, R202 ;  /* 0x00007610ffca7816 */ /* 0x000fc800000000ca */
[----:B------:R0:W4:Y:S04]  /*3a60*/  @!P0 LDG.E.U16 R155, desc[UR10][R158.64] ;  /* 0x0000000a9e9b8981 */ /* 0x000128000c1e1500 */
[----:B------:R1:W-:Y:S01]  /*3a70*/  STS.U16 [R199+UR6+0x480], R112 ;  /* 0x00048070c7007988 */ /* 0x0003e20008000406 */
[----:B0-----:R-:W-:-:S04]  /*3a80*/  IADD3 R158, P1, R72, UR4, RZ ;  /* 0x00000004489e7c10 */ /* 0x001fc8000ff3e0ff */
[----:B------:R-:W-:Y:S02]  /*3a90*/  IADD3.X R159, R73, UR5, RZ, P1, !PT ;  /* 0x00000005499f7c10 */ /* 0x000fe40008ffe4ff */
[----:B-1----:R-:W-:Y:S01]  /*3aa0*/  IADD3 R112, P1, R70, UR4, RZ ;  /* 0x0000000446707c10 */ /* 0x002fe2000ff3e0ff */
[----:B------:R0:W-:Y:S04]  /*3ab0*/  STS.U16 [R199+UR6+0x280], R113 ;  /* 0x00028071c7007988 */ /* 0x0001e80008000406 */
[----:B------:R1:W3:Y:S01]  /*3ac0*/  @!P0 LDG.E.U16 R202, desc[UR10][R158.64] ;  /* 0x0000000a9eca8981 */ /* 0x0002e2000c1e1500 */
[----:B0-----:R-:W-:Y:S02]  /*3ad0*/  IADD3.X R113, R71, UR5, RZ, P1, !PT ;  /* 0x0000000547717c10 */ /* 0x001fe40008ffe4ff */
[----:B-1----:R-:W-:-:S02]  /*3ae0*/  PRMT R158, RZ, 0x7610, R158 ;  /* 0x00007610ff9e7816 */ /* 0x002fc4000000009e */
[----:B------:R-:W-:-:S04]  /*3af0*/  PRMT R159, RZ, 0x7610, R159 ;  /* 0x00007610ff9f7816 */ /* 0x000fc8000000009f */
[----:B------:R0:W4:Y:S02]  /*3b00*/  @!P0 LDG.E.U16 R158, desc[UR10][R112.64] ;  /* 0x0000000a709e8981 */ /* 0x000124000c1e1500 */
[----:B0-----:R-:W-:-:S04]  /*3b10*/  IADD3 R112, P1, R68, UR4, RZ ;  /* 0x0000000444707c10 */ /* 0x001fc8000ff3e0ff */
[----:B------:R-:W-:-:S05]  /*3b20*/  IADD3.X R113, R69, UR5, RZ, P1, !PT ;  /* 0x0000000545717c10 */ /* 0x000fca0008ffe4ff */
[----:B------:R0:W3:Y:S01]  /*3b30*/  @!P0 LDG.E.U16 R159, desc[UR10][R112.64] ;  /* 0x0000000a709f8981 */ /* 0x0000e2000c1e1500 */
[----:B------:R-:W-:Y:S02]  /*3b40*/  PRMT R238, RZ, 0x7610, R238 ;  /* 0x00007610ffee7816 */ /* 0x000fe400000000ee */
[----:B0-----:R-:W-:-:S04]  /*3b50*/  IADD3 R112, P1, R66, UR4, RZ ;  /* 0x0000000442707c10 */ /* 0x001fc8000ff3e0ff */
[----:B------:R-:W-:Y:S01]  /*3b60*/  IADD3.X R113, R67, UR5, RZ, P1, !PT ;  /* 0x0000000543717c10 */ /* 0x000fe20008ffe4ff */
[----:B------:R0:W-:Y:S04]  /*3b70*/  STS.U16 [R199+UR6+0xa80], R154 ;  /* 0x000a809ac7007988 */ /* 0x0001e80008000406 */
[----:B------:R1:W4:Y:S01]  /*3b80*/  @!P0 LDG.E.U16 R238, desc[UR10][R112.64] ;  /* 0x0000000a70ee8981 */ /* 0x000322000c1e1500 */
        /* <DEDUP_REMOVED lines=9> */
[----:B------:R1:W4:Y:S01]  /*3c20*/  @!P0 LDG.E.U16 R156, desc[UR10][R112.64] ;  /* 0x0000000a709c8981 */ /* 0x000322000c1e1500 */
        /* <DEDUP_REMOVED lines=22> */
[----:B------:R-:W-:-:S05]  /*3d90*/  IADD3.X R113, R125, UR5, RZ, P1, !PT ;  /* 0x000000057d717c10 */ /* 0x000fca0008ffe4ff */
[----:B------:R0:W4:Y:S04]  /*3da0*/  @!P0 LDG.E.U16 R171, desc[UR10][R112.64] ;  /* 0x0000000a70ab8981 */ /* 0x000128000c1e1500 */
[----:B------:R1:W-:Y:S01]  /*3db0*/  STS.U16 [R199+UR6+0x680], R151 ;  /* 0x00068097c7007988 */ /* 0x0003e20008000406 */
[C---:B0-----:R-:W-:Y:S01]  /*3dc0*/  IMAD.SHL.U32 R112, R217.reuse, 0x8, RZ ;  /* 0x00000008d9707824 */ /* 0x041fe200078e00ff */
[----:B-1----:R-:W-:-:S04]  /*3dd0*/  LOP3.LUT R151, R217, 0x7, RZ, 0xc0, !PT ;  /* 0x00000007d9977812 */ /* 0x002fc800078ec0ff */
[----:B------:R-:W-:Y:S01]  /*3de0*/  LOP3.LUT R112, R112, 0x30, RZ, 0xc0, !PT ;  /* 0x0000003070707812 */ /* 0x000fe200078ec0ff */
[----:B------:R-:W-:-:S04]  /*3df0*/  IMAD.SHL.U32 R113, R217, 0x2, RZ ;  /* 0x00000002d9717824 */ /* 0x000fc800078e00ff */
[C---:B------:R-:W-:Y:S02]  /*3e00*/  IMAD R112, R151.reuse, 0x40, R112 ;  /* 0x0000004097707824 */ /* 0x040fe400078e0270 */
[----:B------:R-:W-:-:S05]  /*3e10*/  IMAD R151, R151, 0x110, RZ ;  /* 0x0000011097977824 */ /* 0x000fca00078e02ff */
[----:B------:R-:W-:Y:S02]  /*3e20*/  LOP3.LUT R151, R151, 0x30, R113, 0x78, !PT ;  /* 0x0000003097977812 */ /* 0x000fe400078e7871 */
[----:B------:R-:W-:-:S04]  /*3e30*/  LOP3.LUT R113, R113, 0x10, RZ, 0xc0, !PT ;  /* 0x0000001071717812 */ /* 0x000fc800078ec0ff */
[----:B------:R-:W-:-:S04]  /*3e40*/  LOP3.LUT R113, R113, 0x20, R217, 0xf8, !PT ;  /* 0x0000002071717812 */ /* 0x000fc800078ef8d9 */
[----:B------:R-:W-:Y:S01]  /*3e50*/  LOP3.LUT R112, R112, R113, RZ, 0x3c, !PT ;  /* 0x0000007170707212 */ /* 0x000fe200078e3cff */
[----:B------:R-:W-:Y:S01]  /*3e60*/  IMAD.SHL.U32 R113, R217, 0x20, RZ ;  /* 0x00000020d9717824 */ /* 0x000fe200078e00ff */
[----:B------:R0:W-:Y:S04]  /*3e70*/  STS.U16 [R199+UR6+0x880], R150 ;  /* 0x00088096c7007988 */ /* 0x0001e80008000406 */
[----:B------:R-:W-:Y:S01]  /*3e80*/  LOP3.LUT R113, R113, 0x200, RZ, 0xc0, !PT ;  /* 0x0000020071717812 */ /* 0x000fe200078ec0ff */
[----:B------:R-:W-:-:S03]  /*3e90*/  IMAD.SHL.U32 R215, R215, 0x2, RZ ;  /* 0x00000002d7d77824 */ /* 0x000fc600078e00ff */
[----:B0-----:R-:W-:Y:S02]  /*3ea0*/  IADD3 R150, R112, UR6, R113 ;  /* 0x0000000670967c10 */ /* 0x001fe4000fffe071 */
[C---:B------:R-:W-:Y:S02]  /*3eb0*/  LOP3.LUT R112, R198.reuse, 0x20, RZ, 0x3c, !PT ;  /* 0x00000020c6707812 */ /* 0x040fe400078e3cff */
[----:B------:R-:W-:Y:S01]  /*3ec0*/  LOP3.LUT R198, R198, 0x30, RZ, 0x3c, !PT ;  /* 0x00000030c6c67812 */ /* 0x000fe200078e3cff */
[----:B------:R0:W-:Y:S04]  /*3ed0*/  STS.U16 [R199+UR6+0x1880], R174 ;  /* 0x001880aec7007988 */ /* 0x0001e80008000406 */
[----:B------:R-:W-:Y:S04]  /*3ee0*/  STS.U16 [R199+UR6+0x1a80], R162 ;  /* 0x001a80a2c7007988 */ /* 0x000fe80008000406 */
[----:B------:R-:W-:Y:S01]  /*3ef0*/  STS.U16 [R199+UR6+0x1c80], R183 ;  /* 0x001c80b7c7007988 */ /* 0x000fe20008000406 */
[----:B0-----:R-:W0:Y:S03]  /*3f00*/  LDC R174, c[0x0][0x238] ;  /* 0x00008e00ffae7b82 */ /* 0x001e260000000800 */
[----:B------:R-:W-:Y:S04]  /*3f10*/  STS.U16 [R199+UR6+0x1e80], R186 ;  /* 0x001e80bac7007988 */ /* 0x000fe80008000406 */
[----:B------:R1:W-:Y:S04]  /*3f20*/  STS.U16 [R112+UR6+0x100], R84 ;  /* 0x0001005470007988 */ /* 0x0003e80008000406 */
[----:B------:R-:W-:Y:S04]  /*3f30*/  STS.U16 [R112+UR6+0x300], R107 ;  /* 0x0003006b70007988 */ /* 0x000fe80008000406 */
[----:B------:R-:W-:Y:S04]  /*3f40*/  STS.U16 [R112+UR6+0x500], R106 ;  /* 0x0005006a70007988 */ /* 0x000fe80008000406 */
[----:B------:R-:W-:Y:S01]  /*3f50*/  STS.U16 [R112+UR6+0x700], R105 ;  /* 0x0007006970007988 */ /* 0x000fe20008000406 */
[----:B-1----:R-:W-:-:S03]  /*3f60*/  LOP3.LUT R84, R215, 0x50, RZ, 0x3c, !PT ;  /* 0x00000050d7547812 */ /* 0x002fc600078e3cff */
[----:B------:R-:W-:Y:S04]  /*3f70*/  STS.U16 [R112+UR6+0x900], R104 ;  /* 0x0009006870007988 */ /* 0x000fe80008000406 */
        /* <DEDUP_REMOVED lines=11> */
[----:B------:R1:W-:Y:S04]  /*4030*/  STS.U16 [R198+UR6+0x1380], R85 ;  /* 0x00138055c6007988 */ /* 0x0003e80008000406 */
[----:B------:R-:W-:Y:S04]  /*4040*/  STS.U16 [R198+UR6+0x180], R94 ;  /* 0x0001805ec6007988 */ /* 0x000fe80008000406 */
[----:B------:R-:W-:Y:S01]  /*4050*/  STS.U16 [R198+UR6+0x380], R93 ;  /* 0x0003805dc6007988 */ /* 0x000fe20008000406 */
[----:B-1----:R-:W-:-:S03]  /*4060*/  LOP3.LUT R85, R215, 0x40, RZ, 0x3c, !PT ;  /* 0x00000040d7557812 */ /* 0x002fc600078e3cff */
[----:B------:R-:W-:Y:S04]  /*4070*/  STS.U16 [R198+UR6+0x580], R92 ;  /* 0x0005805cc6007988 */ /* 0x000fe80008000406 */
[----:B------:R-:W-:Y:S04]  /*4080*/  STS.U16 [R198+UR6+0x780], R91 ;  /* 0x0007805bc6007988 */ /* 0x000fe80008000406 */
[----:B------:R1:W-:Y:S04]  /*4090*/  STS.U16 [R198+UR6+0x980], R90 ;  /* 0x0009805ac6007988 */ /* 0x0003e80008000406 */
[----:B------:R-:W-:Y:S04]  /*40a0*/  STS.U16 [R198+UR6+0xb80], R89 ;  /* 0x000b8059c6007988 */ /* 0x000fe80008000406 */
[----:B------:R5:W-:Y:S04]  /*40b0*/  STS.U16 [R198+UR6+0xd80], R88 ;  /* 0x000d8058c6007988 */ /* 0x000be80008000406 */
[----:B------:R-:W-:Y:S01]  /*40c0*/  STS.U16 [R198+UR6+0xf80], R87 ;  /* 0x000f8057c6007988 */ /* 0x000fe20008000406 */
[----:B-1----:R-:W-:-:S03]  /*40d0*/  LOP3.LUT R90, R215, 0x70, RZ, 0x3c, !PT ;  /* 0x00000070d75a7812 */ /* 0x002fc600078e3cff */
[----:B------:R-:W-:Y:S01]  /*40e0*/  STS.U16 [R198+UR6+0x1180], R86 ;  /* 0x00118056c6007988 */ /* 0x000fe20008000406 */
[----:B-----5:R-:W-:-:S03]  /*40f0*/  LOP3.LUT R88, R215, 0x60, RZ, 0x3c, !PT ;  /* 0x00000060d7587812 */ /* 0x020fc600078e3cff */
        /* <DEDUP_REMOVED lines=9> */
[----:B--2---:R-:W-:Y:S04]  /*4190*/  STS.U16 [R215+UR6+0x2880], R182 ;  /* 0x002880b6d7007988 */ /* 0x004fe80008000406 */
[----:B------:R-:W-:Y:S04]  /*41a0*/  STS.U16 [R199+UR6+0x2100], R189 ;  /* 0x002100bdc7007988 */ /* 0x000fe80008000406 */
[----:B------:R-:W-:Y:S04]  /*41b0*/  STS.U16 [R199+UR6+0x2900], R157 ;  /* 0x0029009dc7007988 */ /* 0x000fe80008000406 */
[----:B---3--:R-:W-:Y:S04]  /*41c0*/  STS.U16 [R199+UR6+0x2180], R154 ;  /* 0x0021809ac7007988 */ /* 0x008fe80008000406 */
[----:B----4-:R-:W-:Y:S04]  /*41d0*/  STS.U16 [R199+UR6+0x2980], R153 ;  /* 0x00298099c7007988 */ /* 0x010fe80008000406 */
[----:B------:R-:W-:Y:S04]  /*41e0*/  STS.U16 [R112+UR6+0x2200], R176 ;  /* 0x002200b070007988 */ /* 0x000fe80008000406 */
[----:B------:R-:W-:Y:S04]  /*41f0*/  STS.U16 [R112+UR6+0x2280], R238 ;  /* 0x002280ee70007988 */ /* 0x000fe80008000406 */
[----:B------:R-:W-:Y:S04]  /*4200*/  STS.U16 [R112+UR6+0x2a00], R160 ;  /* 0x002a00a070007988 */ /* 0x000fe80008000406 */
[----:B------:R1:W-:Y:S04]  /*4210*/  STS.U16 [R112+UR6+0x2a80], R152 ;  /* 0x002a809870007988 */ /* 0x0003e80008000406 */
        /* <DEDUP_REMOVED lines=19> */
[----:B------:R-:W-:Y:S01]  /*4350*/  STS.U16 [R90+UR6+0x2f80], R171 ;  /* 0x002f80ab5a007988 */ /* 0x000fe20008000406 */
[----:B------:R-:W-:Y:S06]  /*4360*/  BAR.SYNC.DEFER_BLOCKING 0x0 ;  /* 0x0000000000007b1d */ /* 0x000fec0000010000 */
[----:B------:R-:W-:Y:S04]  /*4370*/  LDSM.16.MT88.4 R84, [R150] ;  /* 0x000000009654783b */ /* 0x000fe80000004200 */
[----:B------:R-:W2:Y:S04]  /*4380*/  LDSM.16.M88.4 R104, [R151+UR6+0x2000] ;  /* 0x002000069768783b */ /* 0x000ea80008000200 */
[----:B------:R-:W3:Y:S04]  /*4390*/  LDSM.16.M88.4 R92, [R151+UR6+0x2800] ;  /* 0x00280006975c783b */ /* 0x000ee80008000200 */
[----:B------:R-:W4:Y:S01]  /*43a0*/  LDSM.16.MT88.4 R96, [R150+0x400] ;  /* 0x000400009660783b */ /* 0x000f220000004200 */
[----:B-1----:R-:W-:-:S03]  /*43b0*/  LOP3.LUT R152, R151, 0x40, RZ, 0x3c, !PT ;  /* 0x0000004097987812 */ /* 0x002fc600078e3cff */
[----:B------:R-:W-:Y:S04]  /*43c0*/  LDSM.16.MT88.4 R112, [R150+0x800] ;  /* 0x000800009670783b */ /* 0x000fe80000004200 */
[----:B------:R-:W-:Y:S01]  /*43d0*/  LDSM.16.M88.4 R88, [R152+UR6+0x2800] ;  /* 0x002800069858783b */ /* 0x000fe20008000200 */
[C---:B--2---:R-:W-:Y:S06]  /*43e0*/  HMMA.16816.F32.BF16 R108, R84.reuse, R104, R108 ;  /* 0x00000068546c723c */ /* 0x044fec000004186c */
[----:B---3--:R-:W-:Y:S01]  /*43f0*/  HMMA.16816.F32.BF16 R100, R84, R92, R100 ;  /* 0x0000005c5464723c */ /* 0x008fe20000041864 */
[----:B------:R-:W1:-:S15]  /*4400*/  LDSM.16.M88.4 R84, [R152+UR6+0x2000] ;  /* 0x002000069854783b */ /* 0x000e5e0008000200 */
[----:B------:R-:W-:-:S02]  /*4410*/  NOP ;  /* 0x0000000000007918 */ /* 0x000fc40000000000 */
[C---:B----4-:R-:W-:Y:S01]  /*4420*/  HMMA.16816.F32.BF16 R108, R96.reuse, R106, R108 ;  /* 0x0000006a606c723c */ /* 0x050fe2000004186c */
[----:B------:R-:W-:Y:S05]  /*4430*/  LDSM.16.M88.4 R104, [R151+UR6+0x2880] ;  /* 0x002880069768783b */ /* 0x000fea0008000200 */
[----:B------:R-:W-:Y:S01]  /*4440*/  HMMA.16816.F32.BF16 R100, R96, R94, R100 ;  /* 0x0000005e6064723c */ /* 0x000fe20000041864 */
[----:B------:R-:W2:-:S15]  /*4450*/  LDSM.16.MT88.4 R92, [R150+0xc00] ;  /* 0x000c0000965c783b */ /* 0x000e9e0000004200 */
[----:B------:R-:W-:-:S02]  /*4460*/  NOP ;  /* 0x0000000000007918 */ /* 0x000fc40000000000 */
[C---:B-1----:R-:W-:Y:S01]  /*4470*/  HMMA.16816.F32.BF16 R96, R112.reuse, R84, R108 ;  /* 0x000000547060723c */ /* 0x042fe2000004186c */
[----:B------:R-:W-:Y:S05]  /*4480*/  LDSM.16.MT88.4 R108, [R150+0x1000] ;  /* 0x00100000966c783b */ /* 0x000fea0000004200 */
[----:B------:R-:W-:Y:S01]  /*4490*/  HMMA.16816.F32.BF16 R112, R112, R88, R100 ;  /* 0x000000587070723c */ /* 0x000fe20000041864 */
[----:B------:R-:W1:-:S15]  /*44a0*/  LDSM.16.M88.4 R100, [R151+UR6+0x2080] ;  /* 0x002080069764783b */ /* 0x000e5e0008000200 */
[----:B------:R-:W-:-:S02]  /*44b0*/  NOP ;  /* 0x0000000000007918 */ /* 0x000fc40000000000 */
[C---:B--2---:R-:W-:Y:S01]  /*44c0*/  HMMA.16816.F32.BF16 R96, R92.reuse, R86, R96 ;  /* 0x000000565c60723c */ /* 0x044fe20000041860 */
[----:B------:R-:W2:Y:S05]  /*44d0*/  LDSM.16.MT88.4 R84, [R150+0x1400] ;  /* 0x001400009654783b */ /* 0x000eaa0000004200 */
[----:B------:R-:W-:Y:S01]  /*44e0*/  HMMA.16816.F32.BF16 R112, R92, R90, R112 ;  /* 0x0000005a5c70723c */ /* 0x000fe20000041870 */
[----:B------:R-:W-:Y:S04]  /*44f0*/  LDSM.16.MT88.4 R88, [R150+0x1800] ;  /* 0x001800009658783b */ /* 0x000fe80000004200 */
[----:B------:R-:W3:-:S13]  /*4500*/  LDSM.16.M88.4 R92, [R152+UR6+0x2080] ;  /* 0x00208006985c783b */ /* 0x000eda0008000200 */
[C---:B-1----:R-:W-:Y:S06]  /*4510*/  HMMA.16816.F32.BF16 R96, R108.reuse, R100, R96 ;  /* 0x000000646c60723c */ /* 0x042fec0000041860 */
[----:B------:R-:W-:Y:S01]  /*4520*/  HMMA.16816.F32.BF16 R108, R108, R104, R112 ;  /* 0x000000686c6c723c */ /* 0x000fe20000041870 */
[----:B------:R-:W1:-:S15]  /*4530*/  LDSM.16.M88.4 R112, [R152+UR6+0x2880] ;  /* 0x002880069870783b */ /* 0x000e5e0008000200 */
[----:B------:R-:W-:-:S02]  /*4540*/  NOP ;  /* 0x0000000000007918 */ /* 0x000fc40000000000 */
[C---:B--2---:R-:W-:Y:S01]  /*4550*/  HMMA.16816.F32.BF16 R96, R84.reuse, R102, R96 ;  /* 0x000000665460723c */ /* 0x044fe20000041860 */
[----:B------:R-:W2:Y:S05]  /*4560*/  LDSM.16.MT88.4 R100, [R150+0x1c00] ;  /* 0x001c00009664783b */ /* 0x000eaa0000004200 */
[----:B------:R-:W-:Y:S01]  /*4570*/  HMMA.16816.F32.BF16 R108, R84, R106, R108 ;  /* 0x0000006a546c723c */ /* 0x000fe2000004186c */
[----:B------:R-:W-:-:S15]  /*4580*/  VIADD R139, R139, 0xffffffff ;  /* 0xffffffff8b8b7836 */ /* 0x000fde0000000000 */
[----:B------:R-:W-:-:S02]  /*4590*/  NOP ;  /* 0x0000000000007918 */ /* 0x000fc40000000000 */
[C---:B---3--:R-:W-:Y:S06]  /*45a0*/  HMMA.16816.F32.BF16 R96, R88.reuse, R92, R96 ;  /* 0x0000005c5860723c */ /* 0x048fec0000041860 */
[----:B-1----:R-:W-:Y:S01]  /*45b0*/  HMMA.16816.F32.BF16 R88, R88, R112, R108 ;  /* 0x000000705858723c */ /* 0x002fe2000004186c */
[----:B------:R-:W-:Y:S01]  /*45c0*/  ISETP.NE.U32.AND P0, PT, R139, RZ, PT ;  /* 0x000000ff8b00720c */ /* 0x000fe20003f05070 */
[----:B0-----:R-:W-:Y:S01]  /*45d0*/  IMAD.SHL.U32 R174, R174, 0x80, RZ ;  /* 0x00000080aeae7824 */ /* 0x001fe200078e00ff */
[----:B------:R-:W-:Y:S02]  /*45e0*/  UIMAD.WIDE UR4, UR7, 0x2, UR4 ;  /* 0x00000002070478a5 */ /* 0x000fe4000f8e0204 */
[----:B------:R-:W-:Y:S01]  /*45f0*/  UIADD3 UR8, UR8, -0x80, URZ ;  /* 0xffffff8008087890 */ /* 0x000fe2000fffe03f */
[----:B------:R-:W-:-:S12]  /*4600*/  IMAD.WIDE R126, R174, 0x2, R126 ;  /* 0x00000002ae7e7825 */ /* 0x000fd800078e027e */
[C---:B--2---:R-:W-:Y:S06]  /*4610*/  HMMA.16816.F32.BF16 R108, R100.reuse, R94, R96 ;  /* 0x0000005e646c723c */ /* 0x044fec0000041860 */
[----:B------:R-:W-:Y:S01]  /*4620*/  HMMA.16816.F32.BF16 R100, R100, R114, R88 ;  /* 0x000000726464723c */ /* 0x000fe20000041858 */
[----:B------:R-:W-:-:S08]  /*4630*/  NOP ;  /* 0x0000000000007918 */ /* 0x000fd00000000000 */
[----:B------:R-:W-:-:S15]  /*4640*/  @P0 BRA `(.L_x_1) ;  /* 0xffffffd800800947 */ /* 0x000fde000383ffff */
[----:B------:R-:W-:Y:S02]  /*4650*/  F2FP.BF16.F32.PACK_AB R103, R103, R111 ;  /* 0x0000006f6767723e */ /* 0x000fe400000010ff */
[----:B------:R-:W-:Y:S02]  /*4660*/  F2FP.BF16.F32.PACK_AB R102, R102, R110 ;  /* 0x0000006e6666723e */ /* 0x000fe400000010ff */
[----:B------:R-:W-:Y:S02]  /*4670*/  F2FP.BF16.F32.PACK_AB R101, R101, R109 ;  /* 0x0000006d6565723e */ /* 0x000fe400000010ff */
[----:B------:R-:W-:-:S07]  /*4680*/  F2FP.BF16.F32.PACK_AB R100, R100, R108 ;  /* 0x0000006c6464723e */ /* 0x000fce00000010ff */
.L_x_0:
[----:B------:R-:W-:Y:S01]  /*4690*/  BAR.SYNC.DEFER_BLOCKING 0x0 ;  /* 0x0000000000007b1d */ /* 0x000fe20000010000 */
[C---:B------:R-:W-:Y:S01]  /*46a0*/  IMAD.SHL.U32 R4, R217.reuse, 0x10, RZ ;  /* 0x00000010d9047824 */ /* 0x040fe200078e00ff */
[----:B------:R-:W-:Y:S01]  /*46b0*/  LOP3.LUT R216, R216, 0x180, RZ, 0xc0, !PT ;  /* 0x00000180d8d87812 */ /* 0x000fe200078ec0ff */
[----:B------:R-:W-:Y:S01]  /*46c0*/  IMAD.SHL.U32 R217, R217, 0x40, RZ ;  /* 0x00000040d9d97824 */ /* 0x000fe200078e00ff */
[--C-:B------:R-:W-:Y:S02]  /*46d0*/  LOP3.LUT R15, R3, 0xe, R2.reuse, 0xfe, !PT ;  /* 0x0000000e030f7812 */ /* 0x100fe400078efe02 */
[----:B------:R-:W-:Y:S01]  /*46e0*/  LOP3.LUT R4, R4, 0x70, RZ, 0xc0, !PT ;  /* 0x0000007004047812 */ /* 0x000fe200078ec0ff */
[----:B------:R-:W-:Y:S01]  /*46f0*/  ULDC UR4, c[0x0][0x244] ;  /* 0x0000910000047ab9 */ /* 0x000fe20000000800 */
[----:B------:R-:W0:Y:S01]  /*4700*/  S2R R5, SR_TID.X ;  /* 0x0000000000057919 */ /* 0x000e220000002100 */
[----:B------:R-:W-:Y:S02]  /*4710*/  LOP3.LUT R217, R217, 0x200, RZ, 0xc0, !PT ;  /* 0x00000200d9d97812 */ /* 0x000fe400078ec0ff */
[----:B------:R-:W-:-:S02]  /*4720*/  LOP3.LUT R21, R3, 0xc, R2, 0xfe, !PT ;  /* 0x0000000c03157812 */ /* 0x000fc400078efe02 */
[----:B------:R-:W-:Y:S02]  /*4730*/  IADD3 R217, R217, UR6, R4 ;  /* 0x00000006d9d97c10 */ /* 0x000fe4000fffe004 */
[C---:B------:R-:W-:Y:S02]  /*4740*/  LOP3.LUT R4, R3.reuse, R2, RZ, 0xfc, !PT ;  /* 0x0000000203047212 */ /* 0x040fe400078efcff */
[----:B------:R-:W-:Y:S01]  /*4750*/  LOP3.LUT R22, R3, 0xa, R2, 0xfe, !PT ;  /* 0x0000000a03167812 */ /* 0x000fe200078efe02 */
[----:B------:R-:W-:-:S05]  /*4760*/  IMAD.IADD R216, R216, 0x1, R217 ;  /* 0x00000001d8d87824 */ /* 0x000fca00078e02d9 */
[----:B------:R-:W-:Y:S01]  /*4770*/  STSM.16.M88.4 [R216], R100 ;  /* 0x00000064d8007844 */ /* 0x000fe20000000200 */
[----:B0-----:R-:W-:-:S04]  /*4780*/  LOP3.LUT R5, R5, 0x3f, RZ, 0xc0, !PT ;  /* 0x0000003f05057812 */ /* 0x001fc800078ec0ff */
[----:B------:R-:W-:Y:S01]  /*4790*/  LEA R6, R5, UR6, 0x4 ;  /* 0x0000000605067c11 */ /* 0x000fe2000f8e20ff */
[----:B------:R-:W-:Y:S01]  /*47a0*/  BAR.SYNC.DEFER_BLOCKING 0x0 ;  /* 0x0000000000007b1d */ /* 0x000fe20000010000 */
[----:B------:R-:W-:-:S05]  /*47b0*/  IMAD R5, R0, UR4, RZ ;  /* 0x0000000400057c24 */ /* 0x000fca000f8e02ff */
[----:B------:R-:W-:Y:S01]  /*47c0*/  ULDC.64 UR6, c[0x0][0x228] ;  /* 0x00008a0000067ab9 */ /* 0x000fe20000000a00 */
[----:B------:R-:W-:Y:S01]  /*47d0*/  ULDC.64 UR4, c[0x0][0x220] ;  /* 0x0000880000047ab9 */ /* 0x000fe20000000a00 */
[----:B------:R-:W-:Y:S01]  /*47e0*/  ISETP.GE.AND P0, PT, R0, UR6, PT ;  /* 0x0000000600007c0c */ /* 0x000fe2000bf06270 */
[----:B------:R-:W-:Y:S01]  /*47f0*/  ULDC UR6, c[0x0][0x248] ;  /* 0x0000920000067ab9 */ /* 0x000fe20000000800 */
[----:B------:R-:W-:Y:S01]  /*4800*/  LOP3.LUT R0, R3, 0x2, R2, 0xfe, !PT ;  /* 0x0000000203007812 */ /* 0x000fe200078efe02 */
[----:B------:R-:W-:Y:S01]  /*4810*/  IMAD R7, R4, UR6, RZ ;  /* 0x0000000604077c24 */ /* 0x000fe2000f8e02ff */
[C---:B------:R-:W-:Y:S01]  /*4820*/  LEA R12, P2, R5.reuse, UR4, 0x1 ;  /* 0x00000004050c7c11 */ /* 0x040fe2000f8408ff */
[----:B------:R-:W-:Y:S01]  /*4830*/  IMAD R11, R22, UR6, RZ ;  /* 0x00000006160b7c24 */ /* 0x000fe2000f8e02ff */
[----:B------:R-:W-:Y:S01]  /*4840*/  ISETP.LT.AND P1, PT, R4, UR7, !P0 ;  /* 0x0000000704007c0c */ /* 0x000fe2000c721270 */
[C---:B------:R-:W-:Y:S01]  /*4850*/  IMAD R8, R0.reuse, UR6, RZ ;  /* 0x0000000600087c24 */ /* 0x040fe2000f8e02ff */
[----:B------:R-:W-:Y:S01]  /*4860*/  LEA.HI.X.SX32 R20, R5, UR5, 0x1, P2 ;  /* 0x0000000505147c11 */ /* 0x000fe200090f0eff */
[----:B------:R-:W-:Y:S01]  /*4870*/  IMAD R13, R21, UR6, RZ ;  /* 0x00000006150d7c24 */ /* 0x000fe2000f8e02ff */
[----:B------:R-:W-:Y:S01]  /*4880*/  LEA R4, P2, R7, R12, 0x1 ;  /* 0x0000000c07047211 */ /* 0x000fe200078408ff */
[----:B------:R-:W-:Y:S01]  /*4890*/  IMAD R14, R15, UR6, RZ ;  /* 0x000000060f0e7c24 */ /* 0x000fe2000f8e02ff */
[----:B------:R-:W-:-:S02]  /*48a0*/  ISETP.LT.AND P4, PT, R0, UR7, !P0 ;  /* 0x0000000700007c0c */ /* 0x000fc4000c781270 */
[----:B------:R-:W-:Y:S01]  /*48b0*/  LEA.HI.X.SX32 R5, R7, R20, 0x1, P2 ;  /* 0x0000001407057211 */ /* 0x000fe200010f0eff */
[----:B------:R0:W1:Y:S01]  /*48c0*/  LDS.128 R16, [R6] ;  /* 0x0000000006107984 */ /* 0x0000620000000c00 */
[----:B------:R-:W-:Y:S02]  /*48d0*/  LOP3.LUT R0, R3, 0x8, R2, 0xfe, !PT ;  /* 0x0000000803007812 */ /* 0x000fe400078efe02 */
[----:B0-----:R-:W-:-:S04]  /*48e0*/  LEA R6, P3, R8, R12, 0x1 ;  /* 0x0000000c08067211 */ /* 0x001fc800078608ff */
[----:B------:R-:W-:Y:S02]  /*48f0*/  LEA.HI.X.SX32 R7, R8, R20, 0x1, P3 ;  /* 0x0000001408077211 */ /* 0x000fe400018f0eff */
[C-C-:B------:R-:W-:Y:S02]  /*4900*/  LOP3.LUT R8, R3.reuse, 0x6, R2.reuse, 0xfe, !PT ;  /* 0x0000000603087812 */ /* 0x140fe400078efe02 */
[----:B------:R-:W-:Y:S02]  /*4910*/  LOP3.LUT R2, R3, 0x4, R2, 0xfe, !PT ;  /* 0x0000000403027812 */ /* 0x000fe400078efe02 */
[----:B------:R-:W-:Y:S01]  /*4920*/  ISETP.LT.AND P3, PT, R0, UR7, !P0 ;  /* 0x0000000700007c0c */ /* 0x000fe2000c761270 */
[----:B------:R-:W-:Y:S01]  /*4930*/  IMAD R9, R8, UR6, RZ ;  /* 0x0000000608097c24 */ /* 0x000fe2000f8e02ff */
[C---:B------:R-:W-:Y:S01]  /*4940*/  ISETP.LT.AND P5, PT, R2.reuse, UR7, !P0 ;  /* 0x0000000702007c0c */ /* 0x040fe2000c7a1270 */
[----:B------:R-:W-:Y:S02]  /*4950*/  IMAD R3, R2, UR6, RZ ;  /* 0x0000000602037c24 */ /* 0x000fe4000f8e02ff */
[----:B------:R-:W-:-:S03]  /*4960*/  IMAD R0, R0, UR6, RZ ;  /* 0x0000000600007c24 */ /* 0x000fc6000f8e02ff */
[----:B------:R-:W-:-:S04]  /*4970*/  LEA R2, P6, R3, R12, 0x1 ;  /* 0x0000000c03027211 */ /* 0x000fc800078c08ff */
[----:B------:R-:W-:Y:S01]  /*4980*/  LEA.HI.X.SX32 R3, R3, R20, 0x1, P6 ;  /* 0x0000001403037211 */ /* 0x000fe200030f0eff */
[----:B-1----:R0:W-:Y:S04]  /*4990*/  @P1 STG.E.U16 desc[UR10][R4.64], R16 ;  /* 0x0000001004001986 */ /* 0x0021e8000c10150a */
[----:B------:R1:W-:Y:S01]  /*49a0*/  @P4 STG.E.U16 desc[UR10][R6.64], R17 ;  /* 0x0000001106004986 */ /* 0x0003e2000c10150a */
[----:B------:R-:W-:Y:S02]  /*49b0*/  ISETP.LT.AND P4, PT, R8, UR7, !P0 ;  /* 0x0000000708007c0c */ /* 0x000fe4000c781270 */
[-C--:B------:R-:W-:Y:S01]  /*49c0*/  LEA R8, P6, R11, R12.reuse, 0x1 ;  /* 0x0000000c0b087211 */ /* 0x080fe200078c08ff */
[----:B------:R2:W-:Y:S01]  /*49d0*/  @P5 STG.E.U16 desc[UR10][R2.64], R18 ;  /* 0x0000001202005986 */ /* 0x0005e2000c10150a */
[----:B0-----:R-:W-:-:S02]  /*49e0*/  LEA R4, P1, R9, R12, 0x1 ;  /* 0x0000000c09047211 */ /* 0x001fc400078208ff */
[C---:B-1----:R-:W-:Y:S02]  /*49f0*/  LEA R6, P2, R0.reuse, R12, 0x1 ;  /* 0x0000000c00067211 */ /* 0x042fe400078408ff */
[----:B------:R-:W-:Y:S02]  /*4a00*/  LEA.HI.X.SX32 R5, R9, R20, 0x1, P1 ;  /* 0x0000001409057211 */ /* 0x000fe400008f0eff */
[----:B------:R-:W-:Y:S02]  /*4a10*/  LEA R10, P1, R13, R12, 0x1 ;  /* 0x0000000c0d0a7211 */ /* 0x000fe400078208ff */
[-C--:B------:R-:W-:Y:S01]  /*4a20*/  LEA.HI.X.SX32 R7, R0, R20.reuse, 0x1, P2 ;  /* 0x0000001400077211 */ /* 0x080fe200010f0eff */
[----:B------:R0:W-:Y:S01]  /*4a30*/  @P4 STG.E.U16 desc[UR10][R4.64], R19 ;  /* 0x0000001304004986 */ /* 0x0001e2000c10150a */
[----:B------:R-:W-:Y:S02]  /*4a40*/  LEA.HI.X.SX32 R9, R11, R20, 0x1, P6 ;  /* 0x000000140b097211 */ /* 0x000fe400030f0eff */
[----:B------:R-:W-:-:S02]  /*4a50*/  ISETP.LT.AND P2, PT, R22, UR7, !P0 ;  /* 0x0000000716007c0c */ /* 0x000fc4000c741270 */
[----:B------:R-:W-:Y:S02]  /*4a60*/  LEA.HI.X.SX32 R11, R13, R20, 0x1, P1 ;  /* 0x000000140d0b7211 */ /* 0x000fe400008f0eff */
[----:B------:R-:W-:Y:S02]  /*4a70*/  ISETP.LT.AND P1, PT, R21, UR7, !P0 ;  /* 0x0000000715007c0c */ /* 0x000fe4000c721270 */
[----:B------:R-:W-:Y:S02]  /*4a80*/  ISETP.LT.AND P0, PT, R15, UR7, !P0 ;  /* 0x000000070f007c0c */ /* 0x000fe4000c701270 */
[----:B--2---:R-:W-:Y:S02]  /*4a90*/  PRMT R3, R16, 0x7632, R3 ;  /* 0x0000763210037816 */ /* 0x004fe40000000003 */
[----:B------:R-:W-:Y:S02]  /*4aa0*/  PRMT R17, R17, 0x7632, R17 ;  /* 0x0000763211117816 */ /* 0x000fe40000000011 */
[----:B0-----:R-:W-:Y:S01]  /*4ab0*/  PRMT R5, R18, 0x7632, R5 ;  /* 0x0000763212057816 */ /* 0x001fe20000000005 */
[----:B------:R0:W-:Y:S01]  /*4ac0*/  @P3 STG.E.U16 desc[UR10][R6.64], R3 ;  /* 0x0000000306003986 */ /* 0x0001e2000c10150a */
[----:B------:R-:W-:-:S03]  /*4ad0*/  LEA R12, P6, R14, R12, 0x1 ;  /* 0x0000000c0e0c7211 */ /* 0x000fc600078c08ff */
[----:B------:R0:W-:Y:S01]  /*4ae0*/  @P2 STG.E.U16 desc[UR10][R8.64], R17 ;  /* 0x0000001108002986 */ /* 0x0001e2000c10150a */
[----:B------:R-:W-:-:S03]  /*4af0*/  LEA.HI.X.SX32 R13, R14, R20, 0x1, P6 ;  /* 0x000000140e0d7211 */ /* 0x000fc600030f0eff */
[----:B------:R0:W-:Y:S01]  /*4b00*/  @P1 STG.E.U16 desc[UR10][R10.64], R5 ;  /* 0x000000050a001986 */ /* 0x0001e2000c10150a */
[----:B------:R-:W-:Y:S05]  /*4b10*/  @!P0 EXIT ;  /* 0x000000000000894d */ /* 0x000fea0003800000 */
[----:B0-----:R-:W-:-:S05]  /*4b20*/  PRMT R6, R19, 0x7632, R6 ;  /* 0x0000763213067816 */ /* 0x001fca0000000006 */
[----:B------:R-:W-:Y:S01]  /*4b30*/  STG.E.U16 desc[UR10][R12.64], R6 ;  /* 0x000000060c007986 */ /* 0x000fe2000c10150a */
[----:B------:R-:W-:Y:S05]  /*4b40*/  EXIT ;  /* 0x000000000000794d */ /* 0x000fea0003800000 */
.L_x_2:
[----:B------:R-:W-:-:S00]  /*4b50*/  BRA `(.L_x_2) ;  /* 0xfffffffc00fc7947 */ /* 0x000fc0000383ffff */
[----:B------:R-:W-:-:S00]  /*4b60*/  NOP ;  /* 0x0000000000007918 */ /* 0x000fc00000000000 */
        /* <DEDUP_REMOVED lines=9> */
.L_x_3:


//--------------------- .nv.shared.matmul_kernel  --------------------------
	.section	.nv.shared.matmul_kernel,"aw",@nobits
	.sectionflags	@""
	.align	16
	.zero		1024


//--------------------- .nv.shared.reserved.0     --------------------------
	.section	.nv.shared.reserved.0,"aw",@nobits
	.weak		__nv_reservedSMEM_offset_0_alias
	.size		__nv_reservedSMEM_offset_0_alias, 0, 0
	.other		__nv_reservedSMEM_offset_0_alias,@"STO_CUDA_RESERVED_SHARED STV_DEFAULT"
__nv_reservedSMEM_offset_0_alias:
	.zero		0


//--------------------- .nv.constant0.matmul_kernel --------------------------
	.section	.nv.constant0.matmul_kernel,"a",@progbits
	.sectionflags	@""
	.align	4
.nv.constant0.matmul_kernel:
	.zero		608


//--------------------- SYMBOLS --------------------------

	.type		.nv.reservedSmem.offset0,@object
	.size		.nv.reservedSmem.offset0,0x4
